	.target	sm_103a

	.elftype	@"ET_EXEC"


//--------------------- .note.nv.tkinfo           --------------------------
	.section	.note.nv.tkinfo,"",@"SHT_NOTE"
	.sectionflags	@"SHF_NOTE_NV_TKINFO"
	.tkinfo
        /*0018*/ 	.word	0x00000002
        /*0030*/ 	.string	""
        /*0030*/ 	.string	"ptxas"
        /*0030*/ 	.string	"Cuda compilation tools, release 13.0, V13.0.88"
        /*0030*/ 	.string	"Build cuda_13.0.r13.0/compiler.36424714_0"
        /*0030*/ 	.string	"-arch sm_103a -m 64 "



//--------------------- .note.nv.cuinfo           --------------------------
	.section	.note.nv.cuinfo,"",@"SHT_NOTE"
	.sectionflags	@"SHF_NOTE_NV_CUINFO"
        /*0018*/ 	.short	0x0002
        /*001a*/ 	.short	0x0067
        /*001c*/ 	.short	0x0082
	.zero		2


//--------------------- .nv.info                  --------------------------
	.section	.nv.info,"",@"SHT_CUDA_INFO"
	.align	4


	//----- nvinfo : EIATTR_REGCOUNT
	.align		4
        /*0000*/ 	.byte	0x04, 0x2f
        /*0002*/ 	.short	(.L_12 - .L_11)
	.align		4
.L_11:
        /*0004*/ 	.word	index@(_ZN7cutlass13device_kernelIN5flash19enable_sm80_to_sm89INS1_16FlashAttnFwdSm80INS1_25CollectiveMainloopFwdSm80ILi4ELi1ELb0EN4cute5tupleIJNS5_1CILi128EEENS7_ILi112EEENS7_ILi64EEEEEELi64ENS_6half_tEfNS_4arch4Sm80ELb1ELb0ELb0ELb1ELb0ELb1ELb1ELb0EEENS1_21CollectiveEpilogueFwdINS6_IJS8_SA_S9_EEENS6_IJNS7_ILi1EEESI_SI_EEESC_SE_Li128ELb1ELb1ELb0ELb0EEENS1_19SingleTileSchedulerILb1ELb0ELb1ELi128EEEEEEEEEvNT_6ParamsE)
        /*0008*/ 	.word	0x00000004


	//----- nvinfo : EIATTR_FRAME_SIZE
	.align		4
.L_12:
        /*000c*/ 	.byte	0x04, 0x11
        /*000e*/ 	.short	(.L_14 - .L_13)
	.align		4
.L_13:
        /*0010*/ 	.word	index@(_ZN7cutlass13device_kernelIN5flash19enable_sm80_to_sm89INS1_16FlashAttnFwdSm80INS1_25CollectiveMainloopFwdSm80ILi4ELi1ELb0EN4cute5tupleIJNS5_1CILi128EEENS7_ILi112EEENS7_ILi64EEEEEELi64ENS_6half_tEfNS_4arch4Sm80ELb1ELb0ELb0ELb1ELb0ELb1ELb1ELb0EEENS1_21CollectiveEpilogueFwdINS6_IJS8_SA_S9_EEENS6_IJNS7_ILi1EEESI_SI_EEESC_SE_Li128ELb1ELb1ELb0ELb0EEENS1_19SingleTileSchedulerILb1ELb0ELb1ELi128EEEEEEEEEvNT_6ParamsE)
        /*0014*/ 	.word	0x00000000


	//----- nvinfo : EIATTR_REGCOUNT
	.align		4
.L_14:
        /*0018*/ 	.byte	0x04, 0x2f
        /*001a*/ 	.short	(.L_16 - .L_15)
	.align		4
.L_15:
        /*001c*/ 	.word	index@(_ZN7cutlass13device_kernelIN5flash19enable_sm80_to_sm89INS1_16FlashAttnFwdSm80INS1_25CollectiveMainloopFwdSm80ILi4ELi1ELb0EN4cute5tupleIJNS5_1CILi128EEENS7_ILi112EEENS7_ILi64EEEEEELi64ENS_6half_tEfNS_4arch4Sm80ELb1ELb0ELb0ELb1ELb0ELb0ELb1ELb0EEENS1_21CollectiveEpilogueFwdINS6_IJS8_SA_S9_EEENS6_IJNS7_ILi1EEESI_SI_EEESC_SE_Li128ELb1ELb1ELb0ELb0EEENS1_19SingleTileSchedulerILb1ELb0ELb1ELi128EEEEEEEEEvNT_6ParamsE)
        /*0020*/ 	.word	0x00000004


	//----- nvinfo : EIATTR_FRAME_SIZE
	.align		4
.L_16:
        /*0024*/ 	.byte	0x04, 0x11
        /*0026*/ 	.short	(.L_18 - .L_17)
	.align		4
.L_17:
        /*0028*/ 	.word	index@(_ZN7cutlass13device_kernelIN5flash19enable_sm80_to_sm89INS1_16FlashAttnFwdSm80INS1_25CollectiveMainloopFwdSm80ILi4ELi1ELb0EN4cute5tupleIJNS5_1CILi128EEENS7_ILi112EEENS7_ILi64EEEEEELi64ENS_6half_tEfNS_4arch4Sm80ELb1ELb0ELb0ELb1ELb0ELb0ELb1ELb0EEENS1_21CollectiveEpilogueFwdINS6_IJS8_SA_S9_EEENS6_IJNS7_ILi1EEESI_SI_EEESC_SE_Li128ELb1ELb1ELb0ELb0EEENS1_19SingleTileSchedulerILb1ELb0ELb1ELi128EEEEEEEEEvNT_6ParamsE)
        /*002c*/ 	.word	0x00000000


	//----- nvinfo : EIATTR_REGCOUNT
	.align		4
.L_18:
        /*0030*/ 	.byte	0x04, 0x2f
        /*0032*/ 	.short	(.L_20 - .L_19)
	.align		4
.L_19:
        /*0034*/ 	.word	index@(_ZN7cutlass13device_kernelIN5flash19enable_sm80_to_sm89INS1_16FlashAttnFwdSm80INS1_25CollectiveMainloopFwdSm80ILi4ELi1ELb0EN4cute5tupleIJNS5_1CILi128EEENS7_ILi112EEENS7_ILi64EEEEEELi64ENS_6half_tEfNS_4arch4Sm80ELb1ELb0ELb0ELb0ELb0ELb0ELb1ELb0EEENS1_21CollectiveEpilogueFwdINS6_IJS8_SA_S9_EEENS6_IJNS7_ILi1EEESI_SI_EEESC_SE_Li128ELb0ELb1ELb0ELb0EEENS1_30DynamicPersistentTileSchedulerILi128ELi128ELb0ELb1ELb0EEEEEEEEEvNT_6ParamsE)
        /*0038*/ 	.word	0x00000004


	//----- nvinfo : EIATTR_FRAME_SIZE
	.align		4
.L_20:
        /*003c*/ 	.byte	0x04, 0x11
        /*003e*/ 	.short	(.L_22 - .L_21)
	.align		4
.L_21:
        /*0040*/ 	.word	index@(_ZN7cutlass13device_kernelIN5flash19enable_sm80_to_sm89INS1_16FlashAttnFwdSm80INS1_25CollectiveMainloopFwdSm80ILi4ELi1ELb0EN4cute5tupleIJNS5_1CILi128EEENS7_ILi112EEENS7_ILi64EEEEEELi64ENS_6half_tEfNS_4arch4Sm80ELb1ELb0ELb0ELb0ELb0ELb0ELb1ELb0EEENS1_21CollectiveEpilogueFwdINS6_IJS8_SA_S9_EEENS6_IJNS7_ILi1EEESI_SI_EEESC_SE_Li128ELb0ELb1ELb0ELb0EEENS1_30DynamicPersistentTileSchedulerILi128ELi128ELb0ELb1ELb0EEEEEEEEEvNT_6ParamsE)
        /*0044*/ 	.word	0x00000000


	//----- nvinfo : EIATTR_REGCOUNT
	.align		4
.L_22:
        /*0048*/ 	.byte	0x04, 0x2f
        /*004a*/ 	.short	(.L_24 - .L_23)
	.align		4
.L_23:
        /*004c*/ 	.word	index@(_ZN7cutlass13device_kernelIN5flash19enable_sm80_to_sm89INS1_16FlashAttnFwdSm80INS1_25CollectiveMainloopFwdSm80ILi4ELi1ELb0EN4cute5tupleIJNS5_1CILi128EEENS7_ILi96EEENS7_ILi64EEEEEELi64ENS_6half_tEfNS_4arch4Sm80ELb0ELb1ELb0ELb1ELb0ELb1ELb1ELb0EEENS1_21CollectiveEpilogueFwdINS6_IJS8_SA_S9_EEENS6_IJNS7_ILi1EEESI_SI_EEESC_SE_Li128ELb1ELb1ELb0ELb0EEENS1_19SingleTileSchedulerILb1ELb0ELb1ELi128EEEEEEEEEvNT_6ParamsE)
        /*0050*/ 	.word	0x00000004


	//----- nvinfo : EIATTR_FRAME_SIZE
	.align		4
.L_24:
        /*0054*/ 	.byte	0x04, 0x11
        /*0056*/ 	.short	(.L_26 - .L_25)
	.align		4
.L_25:
        /*0058*/ 	.word	index@(_ZN7cutlass13device_kernelIN5flash19enable_sm80_to_sm89INS1_16FlashAttnFwdSm80INS1_25CollectiveMainloopFwdSm80ILi4ELi1ELb0EN4cute5tupleIJNS5_1CILi128EEENS7_ILi96EEENS7_ILi64EEEEEELi64ENS_6half_tEfNS_4arch4Sm80ELb0ELb1ELb0ELb1ELb0ELb1ELb1ELb0EEENS1_21CollectiveEpilogueFwdINS6_IJS8_SA_S9_EEENS6_IJNS7_ILi1EEESI_SI_EEESC_SE_Li128ELb1ELb1ELb0ELb0EEENS1_19SingleTileSchedulerILb1ELb0ELb1ELi128EEEEEEEEEvNT_6ParamsE)
        /*005c*/ 	.word	0x00000000


	//----- nvinfo : EIATTR_REGCOUNT
	.align		4
.L_26:
        /*0060*/ 	.byte	0x04, 0x2f
        /*0062*/ 	.short	(.L_28 - .L_27)
	.align		4
.L_27:
        /*0064*/ 	.word	index@(_ZN7cutlass13device_kernelIN5flash19enable_sm80_to_sm89INS1_16FlashAttnFwdSm80INS1_25CollectiveMainloopFwdSm80ILi4ELi1ELb0EN4cute5tupleIJNS5_1CILi128EEENS7_ILi96EEENS7_ILi64EEEEEELi64ENS_6half_tEfNS_4arch4Sm80ELb0ELb1ELb0ELb1ELb0ELb0ELb1ELb0EEENS1_21CollectiveEpilogueFwdINS6_IJS8_SA_S9_EEENS6_IJNS7_ILi1EEESI_SI_EEESC_SE_Li128ELb1ELb1ELb0ELb0EEENS1_19SingleTileSchedulerILb1ELb0ELb1ELi128EEEEEEEEEvNT_6ParamsE)
        /*0068*/ 	.word	0x00000004


	//----- nvinfo : EIATTR_FRAME_SIZE
	.align		4
.L_28:
        /*006c*/ 	.byte	0x04, 0x11
        /*006e*/ 	.short	(.L_30 - .L_29)
	.align		4
.L_29:
        /*0070*/ 	.word	index@(_ZN7cutlass13device_kernelIN5flash19enable_sm80_to_sm89INS1_16FlashAttnFwdSm80INS1_25CollectiveMainloopFwdSm80ILi4ELi1ELb0EN4cute5tupleIJNS5_1CILi128EEENS7_ILi96EEENS7_ILi64EEEEEELi64ENS_6half_tEfNS_4arch4Sm80ELb0ELb1ELb0ELb1ELb0ELb0ELb1ELb0EEENS1_21CollectiveEpilogueFwdINS6_IJS8_SA_S9_EEENS6_IJNS7_ILi1EEESI_SI_EEESC_SE_Li128ELb1ELb1ELb0ELb0EEENS1_19SingleTileSchedulerILb1ELb0ELb1ELi128EEEEEEEEEvNT_6ParamsE)
        /*0074*/ 	.word	0x00000000


	//----- nvinfo : EIATTR_REGCOUNT
	.align		4
.L_30:
        /*0078*/ 	.byte	0x04, 0x2f
        /*007a*/ 	.short	(.L_32 - .L_31)
	.align		4
.L_31:
        /*007c*/ 	.word	index@(_ZN7cutlass13device_kernelIN5flash19enable_sm80_to_sm89INS1_16FlashAttnFwdSm80INS1_25CollectiveMainloopFwdSm80ILi4ELi1ELb0EN4cute5tupleIJNS5_1CILi128EEENS7_ILi96EEENS7_ILi64EEEEEELi64ENS_6half_tEfNS_4arch4Sm80ELb0ELb1ELb0ELb0ELb0ELb0ELb1ELb0EEENS1_21CollectiveEpilogueFwdINS6_IJS8_SA_S9_EEENS6_IJNS7_ILi1EEESI_SI_EEESC_SE_Li128ELb0ELb1ELb0ELb0EEENS1_19SingleTileSchedulerILb0ELb0ELb1ELi128EEEEEEEEEvNT_6ParamsE)
        /*0080*/ 	.word	0x00000004


	//----- nvinfo : EIATTR_FRAME_SIZE
	.align		4
.L_32:
        /*0084*/ 	.byte	0x04, 0x11
        /*0086*/ 	.short	(.L_34 - .L_33)
	.align		4
.L_33:
        /*0088*/ 	.word	index@(_ZN7cutlass13device_kernelIN5flash19enable_sm80_to_sm89INS1_16FlashAttnFwdSm80INS1_25CollectiveMainloopFwdSm80ILi4ELi1ELb0EN4cute5tupleIJNS5_1CILi128EEENS7_ILi96EEENS7_ILi64EEEEEELi64ENS_6half_tEfNS_4arch4Sm80ELb0ELb1ELb0ELb0ELb0ELb0ELb1ELb0EEENS1_21CollectiveEpilogueFwdINS6_IJS8_SA_S9_EEENS6_IJNS7_ILi1EEESI_SI_EEESC_SE_Li128ELb0ELb1ELb0ELb0EEENS1_19SingleTileSchedulerILb0ELb0ELb1ELi128EEEEEEEEEvNT_6ParamsE)
        /*008c*/ 	.word	0x00000000


	//----- nvinfo : EIATTR_REGCOUNT
	.align		4
.L_34:
        /*0090*/ 	.byte	0x04, 0x2f
        /*0092*/ 	.short	(.L_36 - .L_35)
	.align		4
.L_35:
        /*0094*/ 	.word	index@(_ZN7cutlass13device_kernelIN5flash19enable_sm80_to_sm89INS1_16FlashAttnFwdSm80INS1_25CollectiveMainloopFwdSm80ILi4ELi1ELb0EN4cute5tupleIJNS5_1CILi128EEENS7_ILi112EEENS7_ILi64EEEEEELi64ENS_6half_tEfNS_4arch4Sm80ELb0ELb0ELb0ELb1ELb0ELb1ELb1ELb0EEENS1_21CollectiveEpilogueFwdINS6_IJS8_SA_S9_EEENS6_IJNS7_ILi1EEESI_SI_EEESC_SE_Li128ELb1ELb1ELb0ELb0EEENS1_19SingleTileSchedulerILb1ELb0ELb1ELi128EEEEEEEEEvNT_6ParamsE)
        /*0098*/ 	.word	0x00000004


	//----- nvinfo : EIATTR_FRAME_SIZE
	.align		4
.L_36:
        /*009c*/ 	.byte	0x04, 0x11
        /*009e*/ 	.short	(.L_38 - .L_37)
	.align		4
.L_37:
        /*00a0*/ 	.word	index@(_ZN7cutlass13device_kernelIN5flash19enable_sm80_to_sm89INS1_16FlashAttnFwdSm80INS1_25CollectiveMainloopFwdSm80ILi4ELi1ELb0EN4cute5tupleIJNS5_1CILi128EEENS7_ILi112EEENS7_ILi64EEEEEELi64ENS_6half_tEfNS_4arch4Sm80ELb0ELb0ELb0ELb1ELb0ELb1ELb1ELb0EEENS1_21CollectiveEpilogueFwdINS6_IJS8_SA_S9_EEENS6_IJNS7_ILi1EEESI_SI_EEESC_SE_Li128ELb1ELb1ELb0ELb0EEENS1_19SingleTileSchedulerILb1ELb0ELb1ELi128EEEEEEEEEvNT_6ParamsE)
        /*00a4*/ 	.word	0x00000000


	//----- nvinfo : EIATTR_REGCOUNT
	.align		4
.L_38:
        /*00a8*/ 	.byte	0x04, 0x2f
        /*00aa*/ 	.short	(.L_40 - .L_39)
	.align		4
.L_39:
        /*00ac*/ 	.word	index@(_ZN7cutlass13device_kernelIN5flash19enable_sm80_to_sm89INS1_16FlashAttnFwdSm80INS1_25CollectiveMainloopFwdSm80ILi4ELi1ELb0EN4cute5tupleIJNS5_1CILi128EEENS7_ILi112EEENS7_ILi64EEEEEELi64ENS_6half_tEfNS_4arch4Sm80ELb0ELb0ELb0ELb1ELb0ELb0ELb1ELb0EEENS1_21CollectiveEpilogueFwdINS6_IJS8_SA_S9_EEENS6_IJNS7_ILi1EEESI_SI_EEESC_SE_Li128ELb1ELb1ELb0ELb0EEENS1_19SingleTileSchedulerILb1ELb0ELb1ELi128EEEEEEEEEvNT_6ParamsE)
        /*00b0*/ 	.word	0x00000004


	//----- nvinfo : EIATTR_FRAME_SIZE
	.align		4
.L_40:
        /*00b4*/ 	.byte	0x04, 0x11
        /*00b6*/ 	.short	(.L_42 - .L_41)
	.align		4
.L_41:
        /*00b8*/ 	.word	index@(_ZN7cutlass13device_kernelIN5flash19enable_sm80_to_sm89INS1_16FlashAttnFwdSm80INS1_25CollectiveMainloopFwdSm80ILi4ELi1ELb0EN4cute5tupleIJNS5_1CILi128EEENS7_ILi112EEENS7_ILi64EEEEEELi64ENS_6half_tEfNS_4arch4Sm80ELb0ELb0ELb0ELb1ELb0ELb0ELb1ELb0EEENS1_21CollectiveEpilogueFwdINS6_IJS8_SA_S9_EEENS6_IJNS7_ILi1EEESI_SI_EEESC_SE_Li128ELb1ELb1ELb0ELb0EEENS1_19SingleTileSchedulerILb1ELb0ELb1ELi128EEEEEEEEEvNT_6ParamsE)
        /*00bc*/ 	.word	0x00000000


	//----- nvinfo : EIATTR_REGCOUNT
	.align		4
.L_42:
        /*00c0*/ 	.byte	0x04, 0x2f
        /*00c2*/ 	.short	(.L_44 - .L_43)
	.align		4
.L_43:
        /*00c4*/ 	.word	index@(_ZN7cutlass13device_kernelIN5flash19enable_sm80_to_sm89INS1_16FlashAttnFwdSm80INS1_25CollectiveMainloopFwdSm80ILi4ELi1ELb0EN4cute5tupleIJNS5_1CILi128EEENS7_ILi112EEENS7_ILi64EEEEEELi64ENS_6half_tEfNS_4arch4Sm80ELb0ELb0ELb0ELb0ELb0ELb0ELb1ELb0EEENS1_21CollectiveEpilogueFwdINS6_IJS8_SA_S9_EEENS6_IJNS7_ILi1EEESI_SI_EEESC_SE_Li128ELb0ELb1ELb0ELb0EEENS1_19SingleTileSchedulerILb0ELb0ELb1ELi128EEEEEEEEEvNT_6ParamsE)
        /*00c8*/ 	.word	0x00000004


	//----- nvinfo : EIATTR_FRAME_SIZE
	.align		4
.L_44:
        /*00cc*/ 	.byte	0x04, 0x11
        /*00ce*/ 	.short	(.L_46 - .L_45)
	.align		4
.L_45:
        /*00d0*/ 	.word	index@(_ZN7cutlass13device_kernelIN5flash19enable_sm80_to_sm89INS1_16FlashAttnFwdSm80INS1_25CollectiveMainloopFwdSm80ILi4ELi1ELb0EN4cute5tupleIJNS5_1CILi128EEENS7_ILi112EEENS7_ILi64EEEEEELi64ENS_6half_tEfNS_4arch4Sm80ELb0ELb0ELb0ELb0ELb0ELb0ELb1ELb0EEENS1_21CollectiveEpilogueFwdINS6_IJS8_SA_S9_EEENS6_IJNS7_ILi1EEESI_SI_EEESC_SE_Li128ELb0ELb1ELb0ELb0EEENS1_19SingleTileSchedulerILb0ELb0ELb1ELi128EEEEEEEEEvNT_6ParamsE)
        /*00d4*/ 	.word	0x00000000


	//----- nvinfo : EIATTR_REGCOUNT
	.align		4
.L_46:
        /*00d8*/ 	.byte	0x04, 0x2f
        /*00da*/ 	.short	(.L_48 - .L_47)
	.align		4
.L_47:
        /*00dc*/ 	.word	index@(_ZN7cutlass13device_kernelIN5flash19enable_sm80_to_sm89INS1_16FlashAttnFwdSm80INS1_25CollectiveMainloopFwdSm80ILi4ELi1ELb0EN4cute5tupleIJNS5_1CILi128EEENS7_ILi112EEENS7_ILi64EEEEEELi64ENS_6half_tEfNS_4arch4Sm80ELb1ELb0ELb1ELb1ELb0ELb1ELb1ELb0EEENS1_21CollectiveEpilogueFwdINS6_IJS8_SA_S9_EEENS6_IJNS7_ILi1EEESI_SI_EEESC_SE_Li128ELb1ELb1ELb0ELb0EEENS1_19SingleTileSchedulerILb1ELb0ELb1ELi128EEEEEEEEEvNT_6ParamsE)
        /*00e0*/ 	.word	0x00000004


	//----- nvinfo : EIATTR_FRAME_SIZE
	.align		4
.L_48:
        /*00e4*/ 	.byte	0x04, 0x11
        /*00e6*/ 	.short	(.L_50 - .L_49)
	.align		4
.L_49:
        /*00e8*/ 	.word	index@(_ZN7cutlass13device_kernelIN5flash19enable_sm80_to_sm89INS1_16FlashAttnFwdSm80INS1_25CollectiveMainloopFwdSm80ILi4ELi1ELb0EN4cute5tupleIJNS5_1CILi128EEENS7_ILi112EEENS7_ILi64EEEEEELi64ENS_6half_tEfNS_4arch4Sm80ELb1ELb0ELb1ELb1ELb0ELb1ELb1ELb0EEENS1_21CollectiveEpilogueFwdINS6_IJS8_SA_S9_EEENS6_IJNS7_ILi1EEESI_SI_EEESC_SE_Li128ELb1ELb1ELb0ELb0EEENS1_19SingleTileSchedulerILb1ELb0ELb1ELi128EEEEEEEEEvNT_6ParamsE)
        /*00ec*/ 	.word	0x00000000


	//----- nvinfo : EIATTR_REGCOUNT
	.align		4
.L_50:
        /*00f0*/ 	.byte	0x04, 0x2f
        /*00f2*/ 	.short	(.L_52 - .L_51)
	.align		4
.L_51:
        /*00f4*/ 	.word	index@(_ZN7cutlass13device_kernelIN5flash19enable_sm80_to_sm89INS1_16FlashAttnFwdSm80INS1_25CollectiveMainloopFwdSm80ILi4ELi1ELb0EN4cute5tupleIJNS5_1CILi128EEENS7_ILi112EEENS7_ILi64EEEEEELi64ENS_6half_tEfNS_4arch4Sm80ELb1ELb0ELb1ELb1ELb0ELb0ELb1ELb0EEENS1_21CollectiveEpilogueFwdINS6_IJS8_SA_S9_EEENS6_IJNS7_ILi1EEESI_SI_EEESC_SE_Li128ELb1ELb1ELb0ELb0EEENS1_19SingleTileSchedulerILb1ELb0ELb1ELi128EEEEEEEEEvNT_6ParamsE)
        /*00f8*/ 	.word	0x00000004


	//----- nvinfo : EIATTR_FRAME_SIZE
	.align		4
.L_52:
        /*00fc*/ 	.byte	0x04, 0x11
        /*00fe*/ 	.short	(.L_54 - .L_53)
	.align		4
.L_53:
        /*0100*/ 	.word	index@(_ZN7cutlass13device_kernelIN5flash19enable_sm80_to_sm89INS1_16FlashAttnFwdSm80INS1_25CollectiveMainloopFwdSm80ILi4ELi1ELb0EN4cute5tupleIJNS5_1CILi128EEENS7_ILi112EEENS7_ILi64EEEEEELi64ENS_6half_tEfNS_4arch4Sm80ELb1ELb0ELb1ELb1ELb0ELb0ELb1ELb0EEENS1_21CollectiveEpilogueFwdINS6_IJS8_SA_S9_EEENS6_IJNS7_ILi1EEESI_SI_EEESC_SE_Li128ELb1ELb1ELb0ELb0EEENS1_19SingleTileSchedulerILb1ELb0ELb1ELi128EEEEEEEEEvNT_6ParamsE)
        /*0104*/ 	.word	0x00000000


	//----- nvinfo : EIATTR_REGCOUNT
	.align		4
.L_54:
        /*0108*/ 	.byte	0x04, 0x2f
        /*010a*/ 	.short	(.L_56 - .L_55)
	.align		4
.L_55:
        /*010c*/ 	.word	index@(_ZN7cutlass13device_kernelIN5flash19enable_sm80_to_sm89INS1_16FlashAttnFwdSm80INS1_25CollectiveMainloopFwdSm80ILi4ELi1ELb0EN4cute5tupleIJNS5_1CILi128EEENS7_ILi112EEENS7_ILi64EEEEEELi64ENS_6half_tEfNS_4arch4Sm80ELb1ELb0ELb1ELb0ELb0ELb0ELb1ELb0EEENS1_21CollectiveEpilogueFwdINS6_IJS8_SA_S9_EEENS6_IJNS7_ILi1EEESI_SI_EEESC_SE_Li128ELb0ELb1ELb0ELb0EEENS1_30DynamicPersistentTileSchedulerILi128ELi128ELb0ELb1ELb0EEEEEEEEEvNT_6ParamsE)
        /*0110*/ 	.word	0x00000004


	//----- nvinfo : EIATTR_FRAME_SIZE
	.align		4
.L_56:
        /*0114*/ 	.byte	0x04, 0x11
        /*0116*/ 	.short	(.L_58 - .L_57)
	.align		4
.L_57:
        /*0118*/ 	.word	index@(_ZN7cutlass13device_kernelIN5flash19enable_sm80_to_sm89INS1_16FlashAttnFwdSm80INS1_25CollectiveMainloopFwdSm80ILi4ELi1ELb0EN4cute5tupleIJNS5_1CILi128EEENS7_ILi112EEENS7_ILi64EEEEEELi64ENS_6half_tEfNS_4arch4Sm80ELb1ELb0ELb1ELb0ELb0ELb0ELb1ELb0EEENS1_21CollectiveEpilogueFwdINS6_IJS8_SA_S9_EEENS6_IJNS7_ILi1EEESI_SI_EEESC_SE_Li128ELb0ELb1ELb0ELb0EEENS1_30DynamicPersistentTileSchedulerILi128ELi128ELb0ELb1ELb0EEEEEEEEEvNT_6ParamsE)
        /*011c*/ 	.word	0x00000000


	//----- nvinfo : EIATTR_REGCOUNT
	.align		4
.L_58:
        /*0120*/ 	.byte	0x04, 0x2f
        /*0122*/ 	.short	(.L_60 - .L_59)
	.align		4
.L_59:
        /*0124*/ 	.word	index@(_ZN7cutlass13device_kernelIN5flash19enable_sm80_to_sm89INS1_16FlashAttnFwdSm80INS1_25CollectiveMainloopFwdSm80ILi4ELi1ELb0EN4cute5tupleIJNS5_1CILi128EEENS7_ILi96EEENS7_ILi64EEEEEELi64ENS_6half_tEfNS_4arch4Sm80ELb0ELb1ELb1ELb1ELb0ELb1ELb1ELb0EEENS1_21CollectiveEpilogueFwdINS6_IJS8_SA_S9_EEENS6_IJNS7_ILi1EEESI_SI_EEESC_SE_Li128ELb1ELb1ELb0ELb0EEENS1_19SingleTileSchedulerILb1ELb0ELb1ELi128EEEEEEEEEvNT_6ParamsE)
        /*0128*/ 	.word	0x00000004


	//----- nvinfo : EIATTR_FRAME_SIZE
	.align		4
.L_60:
        /*012c*/ 	.byte	0x04, 0x11
        /*012e*/ 	.short	(.L_62 - .L_61)
	.align		4
.L_61:
        /*0130*/ 	.word	index@(_ZN7cutlass13device_kernelIN5flash19enable_sm80_to_sm89INS1_16FlashAttnFwdSm80INS1_25CollectiveMainloopFwdSm80ILi4ELi1ELb0EN4cute5tupleIJNS5_1CILi128EEENS7_ILi96EEENS7_ILi64EEEEEELi64ENS_6half_tEfNS_4arch4Sm80ELb0ELb1ELb1ELb1ELb0ELb1ELb1ELb0EEENS1_21CollectiveEpilogueFwdINS6_IJS8_SA_S9_EEENS6_IJNS7_ILi1EEESI_SI_EEESC_SE_Li128ELb1ELb1ELb0ELb0EEENS1_19SingleTileSchedulerILb1ELb0ELb1ELi128EEEEEEEEEvNT_6ParamsE)
        /*0134*/ 	.word	0x00000000


	//----- nvinfo : EIATTR_REGCOUNT
	.align		4
.L_62:
        /*0138*/ 	.byte	0x04, 0x2f
        /*013a*/ 	.short	(.L_64 - .L_63)
	.align		4
.L_63:
        /*013c*/ 	.word	index@(_ZN7cutlass13device_kernelIN5flash19enable_sm80_to_sm89INS1_16FlashAttnFwdSm80INS1_25CollectiveMainloopFwdSm80ILi4ELi1ELb0EN4cute5tupleIJNS5_1CILi128EEENS7_ILi96EEENS7_ILi64EEEEEELi64ENS_6half_tEfNS_4arch4Sm80ELb0ELb1ELb1ELb1ELb0ELb0ELb1ELb0EEENS1_21CollectiveEpilogueFwdINS6_IJS8_SA_S9_EEENS6_IJNS7_ILi1EEESI_SI_EEESC_SE_Li128ELb1ELb1ELb0ELb0EEENS1_19SingleTileSchedulerILb1ELb0ELb1ELi128EEEEEEEEEvNT_6ParamsE)
        /*0140*/ 	.word	0x00000004


	//----- nvinfo : EIATTR_FRAME_SIZE
	.align		4
.L_64:
        /*0144*/ 	.byte	0x04, 0x11
        /*0146*/ 	.short	(.L_66 - .L_65)
	.align		4
.L_65:
        /*0148*/ 	.word	index@(_ZN7cutlass13device_kernelIN5flash19enable_sm80_to_sm89INS1_16FlashAttnFwdSm80INS1_25CollectiveMainloopFwdSm80ILi4ELi1ELb0EN4cute5tupleIJNS5_1CILi128EEENS7_ILi96EEENS7_ILi64EEEEEELi64ENS_6half_tEfNS_4arch4Sm80ELb0ELb1ELb1ELb1ELb0ELb0ELb1ELb0EEENS1_21CollectiveEpilogueFwdINS6_IJS8_SA_S9_EEENS6_IJNS7_ILi1EEESI_SI_EEESC_SE_Li128ELb1ELb1ELb0ELb0EEENS1_19SingleTileSchedulerILb1ELb0ELb1ELi128EEEEEEEEEvNT_6ParamsE)
        /*014c*/ 	.word	0x00000000


	//----- nvinfo : EIATTR_REGCOUNT
	.align		4
.L_66:
        /*0150*/ 	.byte	0x04, 0x2f
        /*0152*/ 	.short	(.L_68 - .L_67)
	.align		4
.L_67:
        /*0154*/ 	.word	index@(_ZN7cutlass13device_kernelIN5flash19enable_sm80_to_sm89INS1_16FlashAttnFwdSm80INS1_25CollectiveMainloopFwdSm80ILi4ELi1ELb0EN4cute5tupleIJNS5_1CILi128EEENS7_ILi96EEENS7_ILi64EEEEEELi64ENS_6half_tEfNS_4arch4Sm80ELb0ELb1ELb1ELb0ELb0ELb0ELb1ELb0EEENS1_21CollectiveEpilogueFwdINS6_IJS8_SA_S9_EEENS6_IJNS7_ILi1EEESI_SI_EEESC_SE_Li128ELb0ELb1ELb0ELb0EEENS1_19SingleTileSchedulerILb0ELb0ELb1ELi128EEEEEEEEEvNT_6ParamsE)
        /*0158*/ 	.word	0x00000004


	//----- nvinfo : EIATTR_FRAME_SIZE
	.align		4
.L_68:
        /*015c*/ 	.byte	0x04, 0x11
        /*015e*/ 	.short	(.L_70 - .L_69)
	.align		4
.L_69:
        /*0160*/ 	.word	index@(_ZN7cutlass13device_kernelIN5flash19enable_sm80_to_sm89INS1_16FlashAttnFwdSm80INS1_25CollectiveMainloopFwdSm80ILi4ELi1ELb0EN4cute5tupleIJNS5_1CILi128EEENS7_ILi96EEENS7_ILi64EEEEEELi64ENS_6half_tEfNS_4arch4Sm80ELb0ELb1ELb1ELb0ELb0ELb0ELb1ELb0EEENS1_21CollectiveEpilogueFwdINS6_IJS8_SA_S9_EEENS6_IJNS7_ILi1EEESI_SI_EEESC_SE_Li128ELb0ELb1ELb0ELb0EEENS1_19SingleTileSchedulerILb0ELb0ELb1ELi128EEEEEEEEEvNT_6ParamsE)
        /*0164*/ 	.word	0x00000000


	//----- nvinfo : EIATTR_REGCOUNT
	.align		4
.L_70:
        /*0168*/ 	.byte	0x04, 0x2f
        /*016a*/ 	.short	(.L_72 - .L_71)
	.align		4
.L_71:
        /*016c*/ 	.word	index@(_ZN7cutlass13device_kernelIN5flash19enable_sm80_to_sm89INS1_16FlashAttnFwdSm80INS1_25CollectiveMainloopFwdSm80ILi4ELi1ELb0EN4cute5tupleIJNS5_1CILi128EEENS7_ILi112EEENS7_ILi64EEEEEELi64ENS_6half_tEfNS_4arch4Sm80ELb0ELb0ELb1ELb1ELb0ELb1ELb1ELb0EEENS1_21CollectiveEpilogueFwdINS6_IJS8_SA_S9_EEENS6_IJNS7_ILi1EEESI_SI_EEESC_SE_Li128ELb1ELb1ELb0ELb0EEENS1_19SingleTileSchedulerILb1ELb0ELb1ELi128EEEEEEEEEvNT_6ParamsE)
        /*0170*/ 	.word	0x00000004


	//----- nvinfo : EIATTR_FRAME_SIZE
	.align		4
.L_72:
        /*0174*/ 	.byte	0x04, 0x11
        /*0176*/ 	.short	(.L_74 - .L_73)
	.align		4
.L_73:
        /*0178*/ 	.word	index@(_ZN7cutlass13device_kernelIN5flash19enable_sm80_to_sm89INS1_16FlashAttnFwdSm80INS1_25CollectiveMainloopFwdSm80ILi4ELi1ELb0EN4cute5tupleIJNS5_1CILi128EEENS7_ILi112EEENS7_ILi64EEEEEELi64ENS_6half_tEfNS_4arch4Sm80ELb0ELb0ELb1ELb1ELb0ELb1ELb1ELb0EEENS1_21CollectiveEpilogueFwdINS6_IJS8_SA_S9_EEENS6_IJNS7_ILi1EEESI_SI_EEESC_SE_Li128ELb1ELb1ELb0ELb0EEENS1_19SingleTileSchedulerILb1ELb0ELb1ELi128EEEEEEEEEvNT_6ParamsE)
        /*017c*/ 	.word	0x00000000


	//----- nvinfo : EIATTR_REGCOUNT
	.align		4
.L_74:
        /*0180*/ 	.byte	0x04, 0x2f
        /*0182*/ 	.short	(.L_76 - .L_75)
	.align		4
.L_75:
        /*0184*/ 	.word	index@(_ZN7cutlass13device_kernelIN5flash19enable_sm80_to_sm89INS1_16FlashAttnFwdSm80INS1_25CollectiveMainloopFwdSm80ILi4ELi1ELb0EN4cute5tupleIJNS5_1CILi128EEENS7_ILi112EEENS7_ILi64EEEEEELi64ENS_6half_tEfNS_4arch4Sm80ELb0ELb0ELb1ELb1ELb0ELb0ELb1ELb0EEENS1_21CollectiveEpilogueFwdINS6_IJS8_SA_S9_EEENS6_IJNS7_ILi1EEESI_SI_EEESC_SE_Li128ELb1ELb1ELb0ELb0EEENS1_19SingleTileSchedulerILb1ELb0ELb1ELi128EEEEEEEEEvNT_6ParamsE)
        /*0188*/ 	.word	0x00000004


	//----- nvinfo : EIATTR_FRAME_SIZE
	.align		4
.L_76:
        /*018c*/ 	.byte	0x04, 0x11
        /*018e*/ 	.short	(.L_78 - .L_77)
	.align		4
.L_77:
        /*0190*/ 	.word	index@(_ZN7cutlass13device_kernelIN5flash19enable_sm80_to_sm89INS1_16FlashAttnFwdSm80INS1_25CollectiveMainloopFwdSm80ILi4ELi1ELb0EN4cute5tupleIJNS5_1CILi128EEENS7_ILi112EEENS7_ILi64EEEEEELi64ENS_6half_tEfNS_4arch4Sm80ELb0ELb0ELb1ELb1ELb0ELb0ELb1ELb0EEENS1_21CollectiveEpilogueFwdINS6_IJS8_SA_S9_EEENS6_IJNS7_ILi1EEESI_SI_EEESC_SE_Li128ELb1ELb1ELb0ELb0EEENS1_19SingleTileSchedulerILb1ELb0ELb1ELi128EEEEEEEEEvNT_6ParamsE)
        /*0194*/ 	.word	0x00000000


	//----- nvinfo : EIATTR_REGCOUNT
	.align		4
.L_78:
        /*0198*/ 	.byte	0x04, 0x2f
        /*019a*/ 	.short	(.L_80 - .L_79)
	.align		4
.L_79:
        /*019c*/ 	.word	index@(_ZN7cutlass13device_kernelIN5flash19enable_sm80_to_sm89INS1_16FlashAttnFwdSm80INS1_25CollectiveMainloopFwdSm80ILi4ELi1ELb0EN4cute5tupleIJNS5_1CILi128EEENS7_ILi112EEENS7_ILi64EEEEEELi64ENS_6half_tEfNS_4arch4Sm80ELb0ELb0ELb1ELb0ELb0ELb0ELb1ELb0EEENS1_21CollectiveEpilogueFwdINS6_IJS8_SA_S9_EEENS6_IJNS7_ILi1EEESI_SI_EEESC_SE_Li128ELb0ELb1ELb0ELb0EEENS1_19SingleTileSchedulerILb0ELb0ELb1ELi128EEEEEEEEEvNT_6ParamsE)
        /*01a0*/ 	.word	0x00000004


	//----- nvinfo : EIATTR_FRAME_SIZE
	.align		4
.L_80:
        /*01a4*/ 	.byte	0x04, 0x11
        /*01a6*/ 	.short	(.L_82 - .L_81)
	.align		4
.L_81:
        /*01a8*/ 	.word	index@(_ZN7cutlass13device_kernelIN5flash19enable_sm80_to_sm89INS1_16FlashAttnFwdSm80INS1_25CollectiveMainloopFwdSm80ILi4ELi1ELb0EN4cute5tupleIJNS5_1CILi128EEENS7_ILi112EEENS7_ILi64EEEEEELi64ENS_6half_tEfNS_4arch4Sm80ELb0ELb0ELb1ELb0ELb0ELb0ELb1ELb0EEENS1_21CollectiveEpilogueFwdINS6_IJS8_SA_S9_EEENS6_IJNS7_ILi1EEESI_SI_EEESC_SE_Li128ELb0ELb1ELb0ELb0EEENS1_19SingleTileSchedulerILb0ELb0ELb1ELi128EEEEEEEEEvNT_6ParamsE)
        /*01ac*/ 	.word	0x00000000


	//----- nvinfo : EIATTR_MIN_STACK_SIZE
	.align		4
.L_82:
        /*01b0*/ 	.byte	0x04, 0x12
        /*01b2*/ 	.short	(.L_84 - .L_83)
	.align		4
.L_83:
        /*01b4*/ 	.word	index@(_ZN7cutlass13device_kernelIN5flash19enable_sm80_to_sm89INS1_16FlashAttnFwdSm80INS1_25CollectiveMainloopFwdSm80ILi4ELi1ELb0EN4cute5tupleIJNS5_1CILi128EEENS7_ILi112EEENS7_ILi64EEEEEELi64ENS_6half_tEfNS_4arch4Sm80ELb0ELb0ELb1ELb0ELb0ELb0ELb1ELb0EEENS1_21CollectiveEpilogueFwdINS6_IJS8_SA_S9_EEENS6_IJNS7_ILi1EEESI_SI_EEESC_SE_Li128ELb0ELb1ELb0ELb0EEENS1_19SingleTileSchedulerILb0ELb0ELb1ELi128EEEEEEEEEvNT_6ParamsE)
        /*01b8*/ 	.word	0x00000000


	//----- nvinfo : EIATTR_MIN_STACK_SIZE
	.align		4
.L_84:
        /*01bc*/ 	.byte	0x04, 0x12
        /*01be*/ 	.short	(.L_86 - .L_85)
	.align		4
.L_85:
        /*01c0*/ 	.word	index@(_ZN7cutlass13device_kernelIN5flash19enable_sm80_to_sm89INS1_16FlashAttnFwdSm80INS1_25CollectiveMainloopFwdSm80ILi4ELi1ELb0EN4cute5tupleIJNS5_1CILi128EEENS7_ILi112EEENS7_ILi64EEEEEELi64ENS_6half_tEfNS_4arch4Sm80ELb0ELb0ELb1ELb1ELb0ELb0ELb1ELb0EEENS1_21CollectiveEpilogueFwdINS6_IJS8_SA_S9_EEENS6_IJNS7_ILi1EEESI_SI_EEESC_SE_Li128ELb1ELb1ELb0ELb0EEENS1_19SingleTileSchedulerILb1ELb0ELb1ELi128EEEEEEEEEvNT_6ParamsE)
        /*01c4*/ 	.word	0x00000000


	//----- nvinfo : EIATTR_MIN_STACK_SIZE
	.align		4
.L_86:
        /*01c8*/ 	.byte	0x04, 0x12
        /*01ca*/ 	.short	(.L_88 - .L_87)
	.align		4
.L_87:
        /*01cc*/ 	.word	index@(_ZN7cutlass13device_kernelIN5flash19enable_sm80_to_sm89INS1_16FlashAttnFwdSm80INS1_25CollectiveMainloopFwdSm80ILi4ELi1ELb0EN4cute5tupleIJNS5_1CILi128EEENS7_ILi112EEENS7_ILi64EEEEEELi64ENS_6half_tEfNS_4arch4Sm80ELb0ELb0ELb1ELb1ELb0ELb1ELb1ELb0EEENS1_21CollectiveEpilogueFwdINS6_IJS8_SA_S9_EEENS6_IJNS7_ILi1EEESI_SI_EEESC_SE_Li128ELb1ELb1ELb0ELb0EEENS1_19SingleTileSchedulerILb1ELb0ELb1ELi128EEEEEEEEEvNT_6ParamsE)
        /*01d0*/ 	.word	0x00000000


	//----- nvinfo : EIATTR_MIN_STACK_SIZE
	.align		4
.L_88:
        /*01d4*/ 	.byte	0x04, 0x12
        /*01d6*/ 	.short	(.L_90 - .L_89)
	.align		4
.L_89:
        /*01d8*/ 	.word	index@(_ZN7cutlass13device_kernelIN5flash19enable_sm80_to_sm89INS1_16FlashAttnFwdSm80INS1_25CollectiveMainloopFwdSm80ILi4ELi1ELb0EN4cute5tupleIJNS5_1CILi128EEENS7_ILi96EEENS7_ILi64EEEEEELi64ENS_6half_tEfNS_4arch4Sm80ELb0ELb1ELb1ELb0ELb0ELb0ELb1ELb0EEENS1_21CollectiveEpilogueFwdINS6_IJS8_SA_S9_EEENS6_IJNS7_ILi1EEESI_SI_EEESC_SE_Li128ELb0ELb1ELb0ELb0EEENS1_19SingleTileSchedulerILb0ELb0ELb1ELi128EEEEEEEEEvNT_6ParamsE)
        /*01dc*/ 	.word	0x00000000


	//----- nvinfo : EIATTR_MIN_STACK_SIZE
	.align		4
.L_90:
        /*01e0*/ 	.byte	0x04, 0x12
        /*01e2*/ 	.short	(.L_92 - .L_91)
	.align		4
.L_91:
        /*01e4*/ 	.word	index@(_ZN7cutlass13device_kernelIN5flash19enable_sm80_to_sm89INS1_16FlashAttnFwdSm80INS1_25CollectiveMainloopFwdSm80ILi4ELi1ELb0EN4cute5tupleIJNS5_1CILi128EEENS7_ILi96EEENS7_ILi64EEEEEELi64ENS_6half_tEfNS_4arch4Sm80ELb0ELb1ELb1ELb1ELb0ELb0ELb1ELb0EEENS1_21CollectiveEpilogueFwdINS6_IJS8_SA_S9_EEENS6_IJNS7_ILi1EEESI_SI_EEESC_SE_Li128ELb1ELb1ELb0ELb0EEENS1_19SingleTileSchedulerILb1ELb0ELb1ELi128EEEEEEEEEvNT_6ParamsE)
        /*01e8*/ 	.word	0x00000000


	//----- nvinfo : EIATTR_MIN_STACK_SIZE
	.align		4
.L_92:
        /*01ec*/ 	.byte	0x04, 0x12
        /*01ee*/ 	.short	(.L_94 - .L_93)
	.align		4
.L_93:
        /*01f0*/ 	.word	index@(_ZN7cutlass13device_kernelIN5flash19enable_sm80_to_sm89INS1_16FlashAttnFwdSm80INS1_25CollectiveMainloopFwdSm80ILi4ELi1ELb0EN4cute5tupleIJNS5_1CILi128EEENS7_ILi96EEENS7_ILi64EEEEEELi64ENS_6half_tEfNS_4arch4Sm80ELb0ELb1ELb1ELb1ELb0ELb1ELb1ELb0EEENS1_21CollectiveEpilogueFwdINS6_IJS8_SA_S9_EEENS6_IJNS7_ILi1EEESI_SI_EEESC_SE_Li128ELb1ELb1ELb0ELb0EEENS1_19SingleTileSchedulerILb1ELb0ELb1ELi128EEEEEEEEEvNT_6ParamsE)
        /*01f4*/ 	.word	0x00000000


	//----- nvinfo : EIATTR_MIN_STACK_SIZE
	.align		4
.L_94:
        /*01f8*/ 	.byte	0x04, 0x12
        /*01fa*/ 	.short	(.L_96 - .L_95)
	.align		4
.L_95:
        /*01fc*/ 	.word	index@(_ZN7cutlass13device_kernelIN5flash19enable_sm80_to_sm89INS1_16FlashAttnFwdSm80INS1_25CollectiveMainloopFwdSm80ILi4ELi1ELb0EN4cute5tupleIJNS5_1CILi128EEENS7_ILi112EEENS7_ILi64EEEEEELi64ENS_6half_tEfNS_4arch4Sm80ELb1ELb0ELb1ELb0ELb0ELb0ELb1ELb0EEENS1_21CollectiveEpilogueFwdINS6_IJS8_SA_S9_EEENS6_IJNS7_ILi1EEESI_SI_EEESC_SE_Li128ELb0ELb1ELb0ELb0EEENS1_30DynamicPersistentTileSchedulerILi128ELi128ELb0ELb1ELb0EEEEEEEEEvNT_6ParamsE)
        /*0200*/ 	.word	0x00000000


	//----- nvinfo : EIATTR_MIN_STACK_SIZE
	.align		4
.L_96:
        /*0204*/ 	.byte	0x04, 0x12
        /*0206*/ 	.short	(.L_98 - .L_97)
	.align		4
.L_97:
        /*0208*/ 	.word	index@(_ZN7cutlass13device_kernelIN5flash19enable_sm80_to_sm89INS1_16FlashAttnFwdSm80INS1_25CollectiveMainloopFwdSm80ILi4ELi1ELb0EN4cute5tupleIJNS5_1CILi128EEENS7_ILi112EEENS7_ILi64EEEEEELi64ENS_6half_tEfNS_4arch4Sm80ELb1ELb0ELb1ELb1ELb0ELb0ELb1ELb0EEENS1_21CollectiveEpilogueFwdINS6_IJS8_SA_S9_EEENS6_IJNS7_ILi1EEESI_SI_EEESC_SE_Li128ELb1ELb1ELb0ELb0EEENS1_19SingleTileSchedulerILb1ELb0ELb1ELi128EEEEEEEEEvNT_6ParamsE)
        /*020c*/ 	.word	0x00000000


	//----- nvinfo : EIATTR_MIN_STACK_SIZE
	.align		4
.L_98:
        /*0210*/ 	.byte	0x04, 0x12
        /*0212*/ 	.short	(.L_100 - .L_99)
	.align		4
.L_99:
        /*0214*/ 	.word	index@(_ZN7cutlass13device_kernelIN5flash19enable_sm80_to_sm89INS1_16FlashAttnFwdSm80INS1_25CollectiveMainloopFwdSm80ILi4ELi1ELb0EN4cute5tupleIJNS5_1CILi128EEENS7_ILi112EEENS7_ILi64EEEEEELi64ENS_6half_tEfNS_4arch4Sm80ELb1ELb0ELb1ELb1ELb0ELb1ELb1ELb0EEENS1_21CollectiveEpilogueFwdINS6_IJS8_SA_S9_EEENS6_IJNS7_ILi1EEESI_SI_EEESC_SE_Li128ELb1ELb1ELb0ELb0EEENS1_19SingleTileSchedulerILb1ELb0ELb1ELi128EEEEEEEEEvNT_6ParamsE)
        /*0218*/ 	.word	0x00000000


	//----- nvinfo : EIATTR_MIN_STACK_SIZE
	.align		4
.L_100:
        /*021c*/ 	.byte	0x04, 0x12
        /*021e*/ 	.short	(.L_102 - .L_101)
	.align		4
.L_101:
        /*0220*/ 	.word	index@(_ZN7cutlass13device_kernelIN5flash19enable_sm80_to_sm89INS1_16FlashAttnFwdSm80INS1_25CollectiveMainloopFwdSm80ILi4ELi1ELb0EN4cute5tupleIJNS5_1CILi128EEENS7_ILi112EEENS7_ILi64EEEEEELi64ENS_6half_tEfNS_4arch4Sm80ELb0ELb0ELb0ELb0ELb0ELb0ELb1ELb0EEENS1_21CollectiveEpilogueFwdINS6_IJS8_SA_S9_EEENS6_IJNS7_ILi1EEESI_SI_EEESC_SE_Li128ELb0ELb1ELb0ELb0EEENS1_19SingleTileSchedulerILb0ELb0ELb1ELi128EEEEEEEEEvNT_6ParamsE)
        /*0224*/ 	.word	0x00000000


	//----- nvinfo : EIATTR_MIN_STACK_SIZE
	.align		4
.L_102:
        /*0228*/ 	.byte	0x04, 0x12
        /*022a*/ 	.short	(.L_104 - .L_103)
	.align		4
.L_103:
        /*022c*/ 	.word	index@(_ZN7cutlass13device_kernelIN5flash19enable_sm80_to_sm89INS1_16FlashAttnFwdSm80INS1_25CollectiveMainloopFwdSm80ILi4ELi1ELb0EN4cute5tupleIJNS5_1CILi128EEENS7_ILi112EEENS7_ILi64EEEEEELi64ENS_6half_tEfNS_4arch4Sm80ELb0ELb0ELb0ELb1ELb0ELb0ELb1ELb0EEENS1_21CollectiveEpilogueFwdINS6_IJS8_SA_S9_EEENS6_IJNS7_ILi1EEESI_SI_EEESC_SE_Li128ELb1ELb1ELb0ELb0EEENS1_19SingleTileSchedulerILb1ELb0ELb1ELi128EEEEEEEEEvNT_6ParamsE)
        /*0230*/ 	.word	0x00000000


	//----- nvinfo : EIATTR_MIN_STACK_SIZE
	.align		4
.L_104:
        /*0234*/ 	.byte	0x04, 0x12
        /*0236*/ 	.short	(.L_106 - .L_105)
	.align		4
.L_105:
        /*0238*/ 	.word	index@(_ZN7cutlass13device_kernelIN5flash19enable_sm80_to_sm89INS1_16FlashAttnFwdSm80INS1_25CollectiveMainloopFwdSm80ILi4ELi1ELb0EN4cute5tupleIJNS5_1CILi128EEENS7_ILi112EEENS7_ILi64EEEEEELi64ENS_6half_tEfNS_4arch4Sm80ELb0ELb0ELb0ELb1ELb0ELb1ELb1ELb0EEENS1_21CollectiveEpilogueFwdINS6_IJS8_SA_S9_EEENS6_IJNS7_ILi1EEESI_SI_EEESC_SE_Li128ELb1ELb1ELb0ELb0EEENS1_19SingleTileSchedulerILb1ELb0ELb1ELi128EEEEEEEEEvNT_6ParamsE)
        /*023c*/ 	.word	0x00000000


	//----- nvinfo : EIATTR_MIN_STACK_SIZE
	.align		4
.L_106:
        /*0240*/ 	.byte	0x04, 0x12
        /*0242*/ 	.short	(.L_108 - .L_107)
	.align		4
.L_107:
        /*0244*/ 	.word	index@(_ZN7cutlass13device_kernelIN5flash19enable_sm80_to_sm89INS1_16FlashAttnFwdSm80INS1_25CollectiveMainloopFwdSm80ILi4ELi1ELb0EN4cute5tupleIJNS5_1CILi128EEENS7_ILi96EEENS7_ILi64EEEEEELi64ENS_6half_tEfNS_4arch4Sm80ELb0ELb1ELb0ELb0ELb0ELb0ELb1ELb0EEENS1_21CollectiveEpilogueFwdINS6_IJS8_SA_S9_EEENS6_IJNS7_ILi1EEESI_SI_EEESC_SE_Li128ELb0ELb1ELb0ELb0EEENS1_19SingleTileSchedulerILb0ELb0ELb1ELi128EEEEEEEEEvNT_6ParamsE)
        /*0248*/ 	.word	0x00000000


	//----- nvinfo : EIATTR_MIN_STACK_SIZE
	.align		4
.L_108:
        /*024c*/ 	.byte	0x04, 0x12
        /*024e*/ 	.short	(.L_110 - .L_109)
	.align		4
.L_109:
        /*0250*/ 	.word	index@(_ZN7cutlass13device_kernelIN5flash19enable_sm80_to_sm89INS1_16FlashAttnFwdSm80INS1_25CollectiveMainloopFwdSm80ILi4ELi1ELb0EN4cute5tupleIJNS5_1CILi128EEENS7_ILi96EEENS7_ILi64EEEEEELi64ENS_6half_tEfNS_4arch4Sm80ELb0ELb1ELb0ELb1ELb0ELb0ELb1ELb0EEENS1_21CollectiveEpilogueFwdINS6_IJS8_SA_S9_EEENS6_IJNS7_ILi1EEESI_SI_EEESC_SE_Li128ELb1ELb1ELb0ELb0EEENS1_19SingleTileSchedulerILb1ELb0ELb1ELi128EEEEEEEEEvNT_6ParamsE)
        /*0254*/ 	.word	0x00000000


	//----- nvinfo : EIATTR_MIN_STACK_SIZE
	.align		4
.L_110:
        /*0258*/ 	.byte	0x04, 0x12
        /*025a*/ 	.short	(.L_112 - .L_111)
	.align		4
.L_111:
        /*025c*/ 	.word	index@(_ZN7cutlass13device_kernelIN5flash19enable_sm80_to_sm89INS1_16FlashAttnFwdSm80INS1_25CollectiveMainloopFwdSm80ILi4ELi1ELb0EN4cute5tupleIJNS5_1CILi128EEENS7_ILi96EEENS7_ILi64EEEEEELi64ENS_6half_tEfNS_4arch4Sm80ELb0ELb1ELb0ELb1ELb0ELb1ELb1ELb0EEENS1_21CollectiveEpilogueFwdINS6_IJS8_SA_S9_EEENS6_IJNS7_ILi1EEESI_SI_EEESC_SE_Li128ELb1ELb1ELb0ELb0EEENS1_19SingleTileSchedulerILb1ELb0ELb1ELi128EEEEEEEEEvNT_6ParamsE)
        /*0260*/ 	.word	0x00000000


	//----- nvinfo : EIATTR_MIN_STACK_SIZE
	.align		4
.L_112:
        /*0264*/ 	.byte	0x04, 0x12
        /*0266*/ 	.short	(.L_114 - .L_113)
	.align		4
.L_113:
        /*0268*/ 	.word	index@(_ZN7cutlass13device_kernelIN5flash19enable_sm80_to_sm89INS1_16FlashAttnFwdSm80INS1_25CollectiveMainloopFwdSm80ILi4ELi1ELb0EN4cute5tupleIJNS5_1CILi128EEENS7_ILi112EEENS7_ILi64EEEEEELi64ENS_6half_tEfNS_4arch4Sm80ELb1ELb0ELb0ELb0ELb0ELb0ELb1ELb0EEENS1_21CollectiveEpilogueFwdINS6_IJS8_SA_S9_EEENS6_IJNS7_ILi1EEESI_SI_EEESC_SE_Li128ELb0ELb1ELb0ELb0EEENS1_30DynamicPersistentTileSchedulerILi128ELi128ELb0ELb1ELb0EEEEEEEEEvNT_6ParamsE)
        /*026c*/ 	.word	0x00000000


	//----- nvinfo : EIATTR_MIN_STACK_SIZE
	.align		4
.L_114:
        /*0270*/ 	.byte	0x04, 0x12
        /*0272*/ 	.short	(.L_116 - .L_115)
	.align		4
.L_115:
        /*0274*/ 	.word	index@(_ZN7cutlass13device_kernelIN5flash19enable_sm80_to_sm89INS1_16FlashAttnFwdSm80INS1_25CollectiveMainloopFwdSm80ILi4ELi1ELb0EN4cute5tupleIJNS5_1CILi128EEENS7_ILi112EEENS7_ILi64EEEEEELi64ENS_6half_tEfNS_4arch4Sm80ELb1ELb0ELb0ELb1ELb0ELb0ELb1ELb0EEENS1_21CollectiveEpilogueFwdINS6_IJS8_SA_S9_EEENS6_IJNS7_ILi1EEESI_SI_EEESC_SE_Li128ELb1ELb1ELb0ELb0EEENS1_19SingleTileSchedulerILb1ELb0ELb1ELi128EEEEEEEEEvNT_6ParamsE)
        /*0278*/ 	.word	0x00000000


	//----- nvinfo : EIATTR_MIN_STACK_SIZE
	.align		4
.L_116:
        /*027c*/ 	.byte	0x04, 0x12
        /*027e*/ 	.short	(.L_118 - .L_117)
	.align		4
.L_117:
        /*0280*/ 	.word	index@(_ZN7cutlass13device_kernelIN5flash19enable_sm80_to_sm89INS1_16FlashAttnFwdSm80INS1_25CollectiveMainloopFwdSm80ILi4ELi1ELb0EN4cute5tupleIJNS5_1CILi128EEENS7_ILi112EEENS7_ILi64EEEEEELi64ENS_6half_tEfNS_4arch4Sm80ELb1ELb0ELb0ELb1ELb0ELb1ELb1ELb0EEENS1_21CollectiveEpilogueFwdINS6_IJS8_SA_S9_EEENS6_IJNS7_ILi1EEESI_SI_EEESC_SE_Li128ELb1ELb1ELb0ELb0EEENS1_19SingleTileSchedulerILb1ELb0ELb1ELi128EEEEEEEEEvNT_6ParamsE)
        /*0284*/ 	.word	0x00000000
.L_118:


//--------------------- .nv.compat                --------------------------
	.section	.nv.compat,"",@"SHT_CUDA_COMPAT_INFO"
	.align	4
        /*0000*/ 	.byte	0x02, 0x09, 0x01, 0x00, 0x02, 0x02, 0x01, 0x00, 0x02, 0x05, 0x05, 0x00, 0x03, 0x07, 0x01, 0x01
        /*0010*/ 	.byte	0x02, 0x03, 0x00, 0x00, 0x02, 0x06, 0x01, 0x00, 0x04, 0x0b, 0x08, 0x00, 0x00, 0x00, 0x00, 0x00
        /*0020*/ 	.byte	0x00, 0x00, 0x00, 0x00


//--------------------- .nv.info._ZN7cutlass13device_kernelIN5flash19enable_sm80_to_sm89INS1_16FlashAttnFwdSm80INS1_25CollectiveMainloopFwdSm80ILi4ELi1ELb0EN4cute5tupleIJNS5_1CILi128EEENS7_ILi112EEENS7_ILi64EEEEEELi64ENS_6half_tEfNS_4arch4Sm80ELb0ELb0ELb1ELb0ELb0ELb0ELb1ELb0EEENS1_21CollectiveEpilogueFwdINS6_IJS8_SA_S9_EEENS6_IJNS7_ILi1EEESI_SI_EEESC_SE_Li128ELb0ELb1ELb0ELb0EEENS1_19SingleTileSchedulerILb0ELb0ELb1ELi128EEEEEEEEEvNT_6ParamsE --------------------------
	.section	.nv.info._ZN7cutlass13device_kernelIN5flash19enable_sm80_to_sm89INS1_16FlashAttnFwdSm80INS1_25CollectiveMainloopFwdSm80ILi4ELi1ELb0EN4cute5tupleIJNS5_1CILi128EEENS7_ILi112EEENS7_ILi64EEEEEELi64ENS_6half_tEfNS_4arch4Sm80ELb0ELb0ELb1ELb0ELb0ELb0ELb1ELb0EEENS1_21CollectiveEpilogueFwdINS6_IJS8_SA_S9_EEENS6_IJNS7_ILi1EEESI_SI_EEESC_SE_Li128ELb0ELb1ELb0ELb0EEENS1_19SingleTileSchedulerILb0ELb0ELb1ELi128EEEEEEEEEvNT_6ParamsE,"",@"SHT_CUDA_INFO"
	.sectionflags	@""
	.align	4


	//----- nvinfo : EIATTR_CUDA_API_VERSION
	.align		4
        /*0000*/ 	.byte	0x04, 0x37
        /*0002*/ 	.short	(.L_120 - .L_119)
.L_119:
        /*0004*/ 	.word	0x00000082


	//----- nvinfo : EIATTR_KPARAM_INFO
	.align		4
.L_120:
        /*0008*/ 	.byte	0x04, 0x17
        /*000a*/ 	.short	(.L_122 - .L_121)
.L_121:
        /*000c*/ 	.word	0x00000000
        /*0010*/ 	.short	0x0000
        /*0012*/ 	.short	0x0000
        /*0014*/ 	.byte	0x00, 0xf0, 0x61, 0x10


	//----- nvinfo : EIATTR_SPARSE_MMA_MASK
	.align		4
.L_122:
        /*0018*/ 	.byte	0x03, 0x50
        /*001a*/ 	.short	0x0000


	//----- nvinfo : EIATTR_MAXREG_COUNT
	.align		4
        /*001c*/ 	.byte	0x03, 0x1b
        /*001e*/ 	.short	0x00ff


	//----- nvinfo : EIATTR_MERCURY_ISA_VERSION
	.align		4
        /*0020*/ 	.byte	0x03, 0x5f
        /*0022*/ 	.short	0x0101


	//----- nvinfo : EIATTR_VRC_CTA_INIT_COUNT
	.align		4
        /*0024*/ 	.byte	0x02, 0x4a
	.zero		1
	.zero		1


	//----- nvinfo : EIATTR_EXIT_INSTR_OFFSETS
	.align		4
        /*0028*/ 	.byte	0x04, 0x1c
        /*002a*/ 	.short	(.L_124 - .L_123)


	//   ....[0]....
.L_123:
        /*002c*/ 	.word	0x00000010


	//----- nvinfo : EIATTR_MAX_THREADS
	.align		4
.L_124:
        /*0030*/ 	.byte	0x04, 0x05
        /*0032*/ 	.short	(.L_126 - .L_125)
.L_125:
        /*0034*/ 	.word	0x00000080
        /*0038*/ 	.word	0x00000001
        /*003c*/ 	.word	0x00000001


	//----- nvinfo : EIATTR_CBANK_PARAM_SIZE
	.align		4
.L_126:
        /*0040*/ 	.byte	0x03, 0x19
        /*0042*/ 	.short	0x0418


	//----- nvinfo : EIATTR_PARAM_CBANK
	.align		4
        /*0044*/ 	.byte	0x04, 0x0a
        /*0046*/ 	.short	(.L_128 - .L_127)
	.align		4
.L_127:
        /*0048*/ 	.word	index@(.nv.constant0._ZN7cutlass13device_kernelIN5flash19enable_sm80_to_sm89INS1_16FlashAttnFwdSm80INS1_25CollectiveMainloopFwdSm80ILi4ELi1ELb0EN4cute5tupleIJNS5_1CILi128EEENS7_ILi112EEENS7_ILi64EEEEEELi64ENS_6half_tEfNS_4arch4Sm80ELb0ELb0ELb1ELb0ELb0ELb0ELb1ELb0EEENS1_21CollectiveEpilogueFwdINS6_IJS8_SA_S9_EEENS6_IJNS7_ILi1EEESI_SI_EEESC_SE_Li128ELb0ELb1ELb0ELb0EEENS1_19SingleTileSchedulerILb0ELb0ELb1ELi128EEEEEEEEEvNT_6ParamsE)
        /*004c*/ 	.short	0x0380
        /*004e*/ 	.short	0x0418


	//----- nvinfo : EIATTR_SW_WAR
	.align		4
.L_128:
        /*0050*/ 	.byte	0x04, 0x36
        /*0052*/ 	.short	(.L_130 - .L_129)
.L_129:
        /*0054*/ 	.word	0x00000008
.L_130:


//--------------------- .nv.info._ZN7cutlass13device_kernelIN5flash19enable_sm80_to_sm89INS1_16FlashAttnFwdSm80INS1_25CollectiveMainloopFwdSm80ILi4ELi1ELb0EN4cute5tupleIJNS5_1CILi128EEENS7_ILi112EEENS7_ILi64EEEEEELi64ENS_6half_tEfNS_4arch4Sm80ELb0ELb0ELb1ELb1ELb0ELb0ELb1ELb0EEENS1_21CollectiveEpilogueFwdINS6_IJS8_SA_S9_EEENS6_IJNS7_ILi1EEESI_SI_EEESC_SE_Li128ELb1ELb1ELb0ELb0EEENS1_19SingleTileSchedulerILb1ELb0ELb1ELi128EEEEEEEEEvNT_6ParamsE --------------------------
	.section	.nv.info._ZN7cutlass13device_kernelIN5flash19enable_sm80_to_sm89INS1_16FlashAttnFwdSm80INS1_25CollectiveMainloopFwdSm80ILi4ELi1ELb0EN4cute5tupleIJNS5_1CILi128EEENS7_ILi112EEENS7_ILi64EEEEEELi64ENS_6half_tEfNS_4arch4Sm80ELb0ELb0ELb1ELb1ELb0ELb0ELb1ELb0EEENS1_21CollectiveEpilogueFwdINS6_IJS8_SA_S9_EEENS6_IJNS7_ILi1EEESI_SI_EEESC_SE_Li128ELb1ELb1ELb0ELb0EEENS1_19SingleTileSchedulerILb1ELb0ELb1ELi128EEEEEEEEEvNT_6ParamsE,"",@"SHT_CUDA_INFO"
	.sectionflags	@""
	.align	4


	//----- nvinfo : EIATTR_CUDA_API_VERSION
	.align		4
        /*0000*/ 	.byte	0x04, 0x37
        /*0002*/ 	.short	(.L_132 - .L_131)
.L_131:
        /*0004*/ 	.word	0x00000082


	//----- nvinfo : EIATTR_KPARAM_INFO
	.align		4
.L_132:
        /*0008*/ 	.byte	0x04, 0x17
        /*000a*/ 	.short	(.L_134 - .L_133)
.L_133:
        /*000c*/ 	.word	0x00000000
        /*0010*/ 	.short	0x0000
        /*0012*/ 	.short	0x0000
        /*0014*/ 	.byte	0x00, 0xf0, 0x61, 0x10


	//----- nvinfo : EIATTR_SPARSE_MMA_MASK
	.align		4
.L_134:
        /*0018*/ 	.byte	0x03, 0x50
        /*001a*/ 	.short	0x0000


	//----- nvinfo : EIATTR_MAXREG_COUNT
	.align		4
        /*001c*/ 	.byte	0x03, 0x1b
        /*001e*/ 	.short	0x00ff


	//----- nvinfo : EIATTR_MERCURY_ISA_VERSION
	.align		4
        /*0020*/ 	.byte	0x03, 0x5f
        /*0022*/ 	.short	0x0101


	//----- nvinfo : EIATTR_VRC_CTA_INIT_COUNT
	.align		4
        /*0024*/ 	.byte	0x02, 0x4a
	.zero		1
	.zero		1


	//----- nvinfo : EIATTR_EXIT_INSTR_OFFSETS
	.align		4
        /*0028*/ 	.byte	0x04, 0x1c
        /*002a*/ 	.short	(.L_136 - .L_135)


	//   ....[0]....
.L_135:
        /*002c*/ 	.word	0x00000010


	//----- nvinfo : EIATTR_MAX_THREADS
	.align		4
.L_136:
        /*0030*/ 	.byte	0x04, 0x05
        /*0032*/ 	.short	(.L_138 - .L_137)
.L_137:
        /*0034*/ 	.word	0x00000080
        /*0038*/ 	.word	0x00000001
        /*003c*/ 	.word	0x00000001


	//----- nvinfo : EIATTR_CBANK_PARAM_SIZE
	.align		4
.L_138:
        /*0040*/ 	.byte	0x03, 0x19
        /*0042*/ 	.short	0x0418


	//----- nvinfo : EIATTR_PARAM_CBANK
	.align		4
        /*0044*/ 	.byte	0x04, 0x0a
        /*0046*/ 	.short	(.L_140 - .L_139)
	.align		4
.L_139:
        /*0048*/ 	.word	index@(.nv.constant0._ZN7cutlass13device_kernelIN5flash19enable_sm80_to_sm89INS1_16FlashAttnFwdSm80INS1_25CollectiveMainloopFwdSm80ILi4ELi1ELb0EN4cute5tupleIJNS5_1CILi128EEENS7_ILi112EEENS7_ILi64EEEEEELi64ENS_6half_tEfNS_4arch4Sm80ELb0ELb0ELb1ELb1ELb0ELb0ELb1ELb0EEENS1_21CollectiveEpilogueFwdINS6_IJS8_SA_S9_EEENS6_IJNS7_ILi1EEESI_SI_EEESC_SE_Li128ELb1ELb1ELb0ELb0EEENS1_19SingleTileSchedulerILb1ELb0ELb1ELi128EEEEEEEEEvNT_6ParamsE)
        /*004c*/ 	.short	0x0380
        /*004e*/ 	.short	0x0418


	//----- nvinfo : EIATTR_SW_WAR
	.align		4
.L_140:
        /*0050*/ 	.byte	0x04, 0x36
        /*0052*/ 	.short	(.L_142 - .L_141)
.L_141:
        /*0054*/ 	.word	0x00000008
.L_142:


//--------------------- .nv.info._ZN7cutlass13device_kernelIN5flash19enable_sm80_to_sm89INS1_16FlashAttnFwdSm80INS1_25CollectiveMainloopFwdSm80ILi4ELi1ELb0EN4cute5tupleIJNS5_1CILi128EEENS7_ILi112EEENS7_ILi64EEEEEELi64ENS_6half_tEfNS_4arch4Sm80ELb0ELb0ELb1ELb1ELb0ELb1ELb1ELb0EEENS1_21CollectiveEpilogueFwdINS6_IJS8_SA_S9_EEENS6_IJNS7_ILi1EEESI_SI_EEESC_SE_Li128ELb1ELb1ELb0ELb0EEENS1_19SingleTileSchedulerILb1ELb0ELb1ELi128EEEEEEEEEvNT_6ParamsE --------------------------
	.section	.nv.info._ZN7cutlass13device_kernelIN5flash19enable_sm80_to_sm89INS1_16FlashAttnFwdSm80INS1_25CollectiveMainloopFwdSm80ILi4ELi1ELb0EN4cute5tupleIJNS5_1CILi128EEENS7_ILi112EEENS7_ILi64EEEEEELi64ENS_6half_tEfNS_4arch4Sm80ELb0ELb0ELb1ELb1ELb0ELb1ELb1ELb0EEENS1_21CollectiveEpilogueFwdINS6_IJS8_SA_S9_EEENS6_IJNS7_ILi1EEESI_SI_EEESC_SE_Li128ELb1ELb1ELb0ELb0EEENS1_19SingleTileSchedulerILb1ELb0ELb1ELi128EEEEEEEEEvNT_6ParamsE,"",@"SHT_CUDA_INFO"
	.sectionflags	@""
	.align	4


	//----- nvinfo : EIATTR_CUDA_API_VERSION
	.align		4
        /*0000*/ 	.byte	0x04, 0x37
        /*0002*/ 	.short	(.L_144 - .L_143)
.L_143:
        /*0004*/ 	.word	0x00000082


	//----- nvinfo : EIATTR_KPARAM_INFO
	.align		4
.L_144:
        /*0008*/ 	.byte	0x04, 0x17
        /*000a*/ 	.short	(.L_146 - .L_145)
.L_145:
        /*000c*/ 	.word	0x00000000
        /*0010*/ 	.short	0x0000
        /*0012*/ 	.short	0x0000
        /*0014*/ 	.byte	0x00, 0xf0, 0x61, 0x10


	//----- nvinfo : EIATTR_SPARSE_MMA_MASK
	.align		4
.L_146:
        /*0018*/ 	.byte	0x03, 0x50
        /*001a*/ 	.short	0x0000


	//----- nvinfo : EIATTR_MAXREG_COUNT
	.align		4
        /*001c*/ 	.byte	0x03, 0x1b
        /*001e*/ 	.short	0x00ff


	//----- nvinfo : EIATTR_MERCURY_ISA_VERSION
	.align		4
        /*0020*/ 	.byte	0x03, 0x5f
        /*0022*/ 	.short	0x0101


	//----- nvinfo : EIATTR_VRC_CTA_INIT_COUNT
	.align		4
        /*0024*/ 	.byte	0x02, 0x4a
	.zero		1
	.zero		1


	//----- nvinfo : EIATTR_EXIT_INSTR_OFFSETS
	.align		4
        /*0028*/ 	.byte	0x04, 0x1c
        /*002a*/ 	.short	(.L_148 - .L_147)


	//   ....[0]....
.L_147:
        /*002c*/ 	.word	0x00000010


	//----- nvinfo : EIATTR_MAX_THREADS
	.align		4
.L_148:
        /*0030*/ 	.byte	0x04, 0x05
        /*0032*/ 	.short	(.L_150 - .L_149)
.L_149:
        /*0034*/ 	.word	0x00000080
        /*0038*/ 	.word	0x00000001
        /*003c*/ 	.word	0x00000001


	//----- nvinfo : EIATTR_CBANK_PARAM_SIZE
	.align		4
.L_150:
        /*0040*/ 	.byte	0x03, 0x19
        /*0042*/ 	.short	0x0418


	//----- nvinfo : EIATTR_PARAM_CBANK
	.align		4
        /*0044*/ 	.byte	0x04, 0x0a
        /*0046*/ 	.short	(.L_152 - .L_151)
	.align		4
.L_151:
        /*0048*/ 	.word	index@(.nv.constant0._ZN7cutlass13device_kernelIN5flash19enable_sm80_to_sm89INS1_16FlashAttnFwdSm80INS1_25CollectiveMainloopFwdSm80ILi4ELi1ELb0EN4cute5tupleIJNS5_1CILi128EEENS7_ILi112EEENS7_ILi64EEEEEELi64ENS_6half_tEfNS_4arch4Sm80ELb0ELb0ELb1ELb1ELb0ELb1ELb1ELb0EEENS1_21CollectiveEpilogueFwdINS6_IJS8_SA_S9_EEENS6_IJNS7_ILi1EEESI_SI_EEESC_SE_Li128ELb1ELb1ELb0ELb0EEENS1_19SingleTileSchedulerILb1ELb0ELb1ELi128EEEEEEEEEvNT_6ParamsE)
        /*004c*/ 	.short	0x0380
        /*004e*/ 	.short	0x0418


	//----- nvinfo : EIATTR_SW_WAR
	.align		4
.L_152:
        /*0050*/ 	.byte	0x04, 0x36
        /*0052*/ 	.short	(.L_154 - .L_153)
.L_153:
        /*0054*/ 	.word	0x00000008
.L_154:


//--------------------- .nv.info._ZN7cutlass13device_kernelIN5flash19enable_sm80_to_sm89INS1_16FlashAttnFwdSm80INS1_25CollectiveMainloopFwdSm80ILi4ELi1ELb0EN4cute5tupleIJNS5_1CILi128EEENS7_ILi96EEENS7_ILi64EEEEEELi64ENS_6half_tEfNS_4arch4Sm80ELb0ELb1ELb1ELb0ELb0ELb0ELb1ELb0EEENS1_21CollectiveEpilogueFwdINS6_IJS8_SA_S9_EEENS6_IJNS7_ILi1EEESI_SI_EEESC_SE_Li128ELb0ELb1ELb0ELb0EEENS1_19SingleTileSchedulerILb0ELb0ELb1ELi128EEEEEEEEEvNT_6ParamsE --------------------------
	.section	.nv.info._ZN7cutlass13device_kernelIN5flash19enable_sm80_to_sm89INS1_16FlashAttnFwdSm80INS1_25CollectiveMainloopFwdSm80ILi4ELi1ELb0EN4cute5tupleIJNS5_1CILi128EEENS7_ILi96EEENS7_ILi64EEEEEELi64ENS_6half_tEfNS_4arch4Sm80ELb0ELb1ELb1ELb0ELb0ELb0ELb1ELb0EEENS1_21CollectiveEpilogueFwdINS6_IJS8_SA_S9_EEENS6_IJNS7_ILi1EEESI_SI_EEESC_SE_Li128ELb0ELb1ELb0ELb0EEENS1_19SingleTileSchedulerILb0ELb0ELb1ELi128EEEEEEEEEvNT_6ParamsE,"",@"SHT_CUDA_INFO"
	.sectionflags	@""
	.align	4


	//----- nvinfo : EIATTR_CUDA_API_VERSION
	.align		4
        /*0000*/ 	.byte	0x04, 0x37
        /*0002*/ 	.short	(.L_156 - .L_155)
.L_155:
        /*0004*/ 	.word	0x00000082


	//----- nvinfo : EIATTR_KPARAM_INFO
	.align		4
.L_156:
        /*0008*/ 	.byte	0x04, 0x17
        /*000a*/ 	.short	(.L_158 - .L_157)
.L_157:
        /*000c*/ 	.word	0x00000000
        /*0010*/ 	.short	0x0000
        /*0012*/ 	.short	0x0000
        /*0014*/ 	.byte	0x00, 0xf0, 0x61, 0x10


	//----- nvinfo : EIATTR_SPARSE_MMA_MASK
	.align		4
.L_158:
        /*0018*/ 	.byte	0x03, 0x50
        /*001a*/ 	.short	0x0000


	//----- nvinfo : EIATTR_MAXREG_COUNT
	.align		4
        /*001c*/ 	.byte	0x03, 0x1b
        /*001e*/ 	.short	0x00ff


	//----- nvinfo : EIATTR_MERCURY_ISA_VERSION
	.align		4
        /*0020*/ 	.byte	0x03, 0x5f
        /*0022*/ 	.short	0x0101


	//----- nvinfo : EIATTR_VRC_CTA_INIT_COUNT
	.align		4
        /*0024*/ 	.byte	0x02, 0x4a
	.zero		1
	.zero		1


	//----- nvinfo : EIATTR_EXIT_INSTR_OFFSETS
	.align		4
        /*0028*/ 	.byte	0x04, 0x1c
        /*002a*/ 	.short	(.L_160 - .L_159)


	//   ....[0]....
.L_159:
        /*002c*/ 	.word	0x00000010


	//----- nvinfo : EIATTR_MAX_THREADS
	.align		4
.L_160:
        /*0030*/ 	.byte	0x04, 0x05
        /*0032*/ 	.short	(.L_162 - .L_161)
.L_161:
        /*0034*/ 	.word	0x00000080
        /*0038*/ 	.word	0x00000001
        /*003c*/ 	.word	0x00000001


	//----- nvinfo : EIATTR_CBANK_PARAM_SIZE
	.align		4
.L_162:
        /*0040*/ 	.byte	0x03, 0x19
        /*0042*/ 	.short	0x0418


	//----- nvinfo : EIATTR_PARAM_CBANK
	.align		4
        /*0044*/ 	.byte	0x04, 0x0a
        /*0046*/ 	.short	(.L_164 - .L_163)
	.align		4
.L_163:
        /*0048*/ 	.word	index@(.nv.constant0._ZN7cutlass13device_kernelIN5flash19enable_sm80_to_sm89INS1_16FlashAttnFwdSm80INS1_25CollectiveMainloopFwdSm80ILi4ELi1ELb0EN4cute5tupleIJNS5_1CILi128EEENS7_ILi96EEENS7_ILi64EEEEEELi64ENS_6half_tEfNS_4arch4Sm80ELb0ELb1ELb1ELb0ELb0ELb0ELb1ELb0EEENS1_21CollectiveEpilogueFwdINS6_IJS8_SA_S9_EEENS6_IJNS7_ILi1EEESI_SI_EEESC_SE_Li128ELb0ELb1ELb0ELb0EEENS1_19SingleTileSchedulerILb0ELb0ELb1ELi128EEEEEEEEEvNT_6ParamsE)
        /*004c*/ 	.short	0x0380
        /*004e*/ 	.short	0x0418


	//----- nvinfo : EIATTR_SW_WAR
	.align		4
.L_164:
        /*0050*/ 	.byte	0x04, 0x36
        /*0052*/ 	.short	(.L_166 - .L_165)
.L_165:
        /*0054*/ 	.word	0x00000008
.L_166:


//--------------------- .nv.info._ZN7cutlass13device_kernelIN5flash19enable_sm80_to_sm89INS1_16FlashAttnFwdSm80INS1_25CollectiveMainloopFwdSm80ILi4ELi1ELb0EN4cute5tupleIJNS5_1CILi128EEENS7_ILi96EEENS7_ILi64EEEEEELi64ENS_6half_tEfNS_4arch4Sm80ELb0ELb1ELb1ELb1ELb0ELb0ELb1ELb0EEENS1_21CollectiveEpilogueFwdINS6_IJS8_SA_S9_EEENS6_IJNS7_ILi1EEESI_SI_EEESC_SE_Li128ELb1ELb1ELb0ELb0EEENS1_19SingleTileSchedulerILb1ELb0ELb1ELi128EEEEEEEEEvNT_6ParamsE --------------------------
	.section	.nv.info._ZN7cutlass13device_kernelIN5flash19enable_sm80_to_sm89INS1_16FlashAttnFwdSm80INS1_25CollectiveMainloopFwdSm80ILi4ELi1ELb0EN4cute5tupleIJNS5_1CILi128EEENS7_ILi96EEENS7_ILi64EEEEEELi64ENS_6half_tEfNS_4arch4Sm80ELb0ELb1ELb1ELb1ELb0ELb0ELb1ELb0EEENS1_21CollectiveEpilogueFwdINS6_IJS8_SA_S9_EEENS6_IJNS7_ILi1EEESI_SI_EEESC_SE_Li128ELb1ELb1ELb0ELb0EEENS1_19SingleTileSchedulerILb1ELb0ELb1ELi128EEEEEEEEEvNT_6ParamsE,"",@"SHT_CUDA_INFO"
	.sectionflags	@""
	.align	4


	//----- nvinfo : EIATTR_CUDA_API_VERSION
	.align		4
        /*0000*/ 	.byte	0x04, 0x37
        /*0002*/ 	.short	(.L_168 - .L_167)
.L_167:
        /*0004*/ 	.word	0x00000082


	//----- nvinfo : EIATTR_KPARAM_INFO
	.align		4
.L_168:
        /*0008*/ 	.byte	0x04, 0x17
        /*000a*/ 	.short	(.L_170 - .L_169)
.L_169:
        /*000c*/ 	.word	0x00000000
        /*0010*/ 	.short	0x0000
        /*0012*/ 	.short	0x0000
        /*0014*/ 	.byte	0x00, 0xf0, 0x61, 0x10


	//----- nvinfo : EIATTR_SPARSE_MMA_MASK
	.align		4
.L_170:
        /*0018*/ 	.byte	0x03, 0x50
        /*001a*/ 	.short	0x0000


	//----- nvinfo : EIATTR_MAXREG_COUNT
	.align		4
        /*001c*/ 	.byte	0x03, 0x1b
        /*001e*/ 	.short	0x00ff


	//----- nvinfo : EIATTR_MERCURY_ISA_VERSION
	.align		4
        /*0020*/ 	.byte	0x03, 0x5f
        /*0022*/ 	.short	0x0101


	//----- nvinfo : EIATTR_VRC_CTA_INIT_COUNT
	.align		4
        /*0024*/ 	.byte	0x02, 0x4a
	.zero		1
	.zero		1


	//----- nvinfo : EIATTR_EXIT_INSTR_OFFSETS
	.align		4
        /*0028*/ 	.byte	0x04, 0x1c
        /*002a*/ 	.short	(.L_172 - .L_171)


	//   ....[0]....
.L_171:
        /*002c*/ 	.word	0x00000010


	//----- nvinfo : EIATTR_MAX_THREADS
	.align		4
.L_172:
        /*0030*/ 	.byte	0x04, 0x05
        /*0032*/ 	.short	(.L_174 - .L_173)
.L_173:
        /*0034*/ 	.word	0x00000080
        /*0038*/ 	.word	0x00000001
        /*003c*/ 	.word	0x00000001


	//----- nvinfo : EIATTR_CBANK_PARAM_SIZE
	.align		4
.L_174:
        /*0040*/ 	.byte	0x03, 0x19
        /*0042*/ 	.short	0x0418


	//----- nvinfo : EIATTR_PARAM_CBANK
	.align		4
        /*0044*/ 	.byte	0x04, 0x0a
        /*0046*/ 	.short	(.L_176 - .L_175)
	.align		4
.L_175:
        /*0048*/ 	.word	index@(.nv.constant0._ZN7cutlass13device_kernelIN5flash19enable_sm80_to_sm89INS1_16FlashAttnFwdSm80INS1_25CollectiveMainloopFwdSm80ILi4ELi1ELb0EN4cute5tupleIJNS5_1CILi128EEENS7_ILi96EEENS7_ILi64EEEEEELi64ENS_6half_tEfNS_4arch4Sm80ELb0ELb1ELb1ELb1ELb0ELb0ELb1ELb0EEENS1_21CollectiveEpilogueFwdINS6_IJS8_SA_S9_EEENS6_IJNS7_ILi1EEESI_SI_EEESC_SE_Li128ELb1ELb1ELb0ELb0EEENS1_19SingleTileSchedulerILb1ELb0ELb1ELi128EEEEEEEEEvNT_6ParamsE)
        /*004c*/ 	.short	0x0380
        /*004e*/ 	.short	0x0418


	//----- nvinfo : EIATTR_SW_WAR
	.align		4
.L_176:
        /*0050*/ 	.byte	0x04, 0x36
        /*0052*/ 	.short	(.L_178 - .L_177)
.L_177:
        /*0054*/ 	.word	0x00000008
.L_178:


//--------------------- .nv.info._ZN7cutlass13device_kernelIN5flash19enable_sm80_to_sm89INS1_16FlashAttnFwdSm80INS1_25CollectiveMainloopFwdSm80ILi4ELi1ELb0EN4cute5tupleIJNS5_1CILi128EEENS7_ILi96EEENS7_ILi64EEEEEELi64ENS_6half_tEfNS_4arch4Sm80ELb0ELb1ELb1ELb1ELb0ELb1ELb1ELb0EEENS1_21CollectiveEpilogueFwdINS6_IJS8_SA_S9_EEENS6_IJNS7_ILi1EEESI_SI_EEESC_SE_Li128ELb1ELb1ELb0ELb0EEENS1_19SingleTileSchedulerILb1ELb0ELb1ELi128EEEEEEEEEvNT_6ParamsE --------------------------
	.section	.nv.info._ZN7cutlass13device_kernelIN5flash19enable_sm80_to_sm89INS1_16FlashAttnFwdSm80INS1_25CollectiveMainloopFwdSm80ILi4ELi1ELb0EN4cute5tupleIJNS5_1CILi128EEENS7_ILi96EEENS7_ILi64EEEEEELi64ENS_6half_tEfNS_4arch4Sm80ELb0ELb1ELb1ELb1ELb0ELb1ELb1ELb0EEENS1_21CollectiveEpilogueFwdINS6_IJS8_SA_S9_EEENS6_IJNS7_ILi1EEESI_SI_EEESC_SE_Li128ELb1ELb1ELb0ELb0EEENS1_19SingleTileSchedulerILb1ELb0ELb1ELi128EEEEEEEEEvNT_6ParamsE,"",@"SHT_CUDA_INFO"
	.sectionflags	@""
	.align	4


	//----- nvinfo : EIATTR_CUDA_API_VERSION
	.align		4
        /*0000*/ 	.byte	0x04, 0x37
        /*0002*/ 	.short	(.L_180 - .L_179)
.L_179:
        /*0004*/ 	.word	0x00000082


	//----- nvinfo : EIATTR_KPARAM_INFO
	.align		4
.L_180:
        /*0008*/ 	.byte	0x04, 0x17
        /*000a*/ 	.short	(.L_182 - .L_181)
.L_181:
        /*000c*/ 	.word	0x00000000
        /*0010*/ 	.short	0x0000
        /*0012*/ 	.short	0x0000
        /*0014*/ 	.byte	0x00, 0xf0, 0x61, 0x10


	//----- nvinfo : EIATTR_SPARSE_MMA_MASK
	.align		4
.L_182:
        /*0018*/ 	.byte	0x03, 0x50
        /*001a*/ 	.short	0x0000


	//----- nvinfo : EIATTR_MAXREG_COUNT
	.align		4
        /*001c*/ 	.byte	0x03, 0x1b
        /*001e*/ 	.short	0x00ff


	//----- nvinfo : EIATTR_MERCURY_ISA_VERSION
	.align		4
        /*0020*/ 	.byte	0x03, 0x5f
        /*0022*/ 	.short	0x0101


	//----- nvinfo : EIATTR_VRC_CTA_INIT_COUNT
	.align		4
        /*0024*/ 	.byte	0x02, 0x4a
	.zero		1
	.zero		1


	//----- nvinfo : EIATTR_EXIT_INSTR_OFFSETS
	.align		4
        /*0028*/ 	.byte	0x04, 0x1c
        /*002a*/ 	.short	(.L_184 - .L_183)


	//   ....[0]....
.L_183:
        /*002c*/ 	.word	0x00000010


	//----- nvinfo : EIATTR_MAX_THREADS
	.align		4
.L_184:
        /*0030*/ 	.byte	0x04, 0x05
        /*0032*/ 	.short	(.L_186 - .L_185)
.L_185:
        /*0034*/ 	.word	0x00000080
        /*0038*/ 	.word	0x00000001
        /*003c*/ 	.word	0x00000001


	//----- nvinfo : EIATTR_CBANK_PARAM_SIZE
	.align		4
.L_186:
        /*0040*/ 	.byte	0x03, 0x19
        /*0042*/ 	.short	0x0418


	//----- nvinfo : EIATTR_PARAM_CBANK
	.align		4
        /*0044*/ 	.byte	0x04, 0x0a
        /*0046*/ 	.short	(.L_188 - .L_187)
	.align		4
.L_187:
        /*0048*/ 	.word	index@(.nv.constant0._ZN7cutlass13device_kernelIN5flash19enable_sm80_to_sm89INS1_16FlashAttnFwdSm80INS1_25CollectiveMainloopFwdSm80ILi4ELi1ELb0EN4cute5tupleIJNS5_1CILi128EEENS7_ILi96EEENS7_ILi64EEEEEELi64ENS_6half_tEfNS_4arch4Sm80ELb0ELb1ELb1ELb1ELb0ELb1ELb1ELb0EEENS1_21CollectiveEpilogueFwdINS6_IJS8_SA_S9_EEENS6_IJNS7_ILi1EEESI_SI_EEESC_SE_Li128ELb1ELb1ELb0ELb0EEENS1_19SingleTileSchedulerILb1ELb0ELb1ELi128EEEEEEEEEvNT_6ParamsE)
        /*004c*/ 	.short	0x0380
        /*004e*/ 	.short	0x0418


	//----- nvinfo : EIATTR_SW_WAR
	.align		4
.L_188:
        /*0050*/ 	.byte	0x04, 0x36
        /*0052*/ 	.short	(.L_190 - .L_189)
.L_189:
        /*0054*/ 	.word	0x00000008
.L_190:


//--------------------- .nv.info._ZN7cutlass13device_kernelIN5flash19enable_sm80_to_sm89INS1_16FlashAttnFwdSm80INS1_25CollectiveMainloopFwdSm80ILi4ELi1ELb0EN4cute5tupleIJNS5_1CILi128EEENS7_ILi112EEENS7_ILi64EEEEEELi64ENS_6half_tEfNS_4arch4Sm80ELb1ELb0ELb1ELb0ELb0ELb0ELb1ELb0EEENS1_21CollectiveEpilogueFwdINS6_IJS8_SA_S9_EEENS6_IJNS7_ILi1EEESI_SI_EEESC_SE_Li128ELb0ELb1ELb0ELb0EEENS1_30DynamicPersistentTileSchedulerILi128ELi128ELb0ELb1ELb0EEEEEEEEEvNT_6ParamsE --------------------------
	.section	.nv.info._ZN7cutlass13device_kernelIN5flash19enable_sm80_to_sm89INS1_16FlashAttnFwdSm80INS1_25CollectiveMainloopFwdSm80ILi4ELi1ELb0EN4cute5tupleIJNS5_1CILi128EEENS7_ILi112EEENS7_ILi64EEEEEELi64ENS_6half_tEfNS_4arch4Sm80ELb1ELb0ELb1ELb0ELb0ELb0ELb1ELb0EEENS1_21CollectiveEpilogueFwdINS6_IJS8_SA_S9_EEENS6_IJNS7_ILi1EEESI_SI_EEESC_SE_Li128ELb0ELb1ELb0ELb0EEENS1_30DynamicPersistentTileSchedulerILi128ELi128ELb0ELb1ELb0EEEEEEEEEvNT_6ParamsE,"",@"SHT_CUDA_INFO"
	.sectionflags	@""
	.align	4


	//----- nvinfo : EIATTR_CUDA_API_VERSION
	.align		4
        /*0000*/ 	.byte	0x04, 0x37
        /*0002*/ 	.short	(.L_192 - .L_191)
.L_191:
        /*0004*/ 	.word	0x00000082


	//----- nvinfo : EIATTR_KPARAM_INFO
	.align		4
.L_192:
        /*0008*/ 	.byte	0x04, 0x17
        /*000a*/ 	.short	(.L_194 - .L_193)
.L_193:
        /*000c*/ 	.word	0x00000000
        /*0010*/ 	.short	0x0000
        /*0012*/ 	.short	0x0000
        /*0014*/ 	.byte	0x00, 0xf0, 0xa1, 0x10


	//----- nvinfo : EIATTR_SPARSE_MMA_MASK
	.align		4
.L_194:
        /*0018*/ 	.byte	0x03, 0x50
        /*001a*/ 	.short	0x0000


	//----- nvinfo : EIATTR_MAXREG_COUNT
	.align		4
        /*001c*/ 	.byte	0x03, 0x1b
        /*001e*/ 	.short	0x00ff


	//----- nvinfo : EIATTR_MERCURY_ISA_VERSION
	.align		4
        /*0020*/ 	.byte	0x03, 0x5f
        /*0022*/ 	.short	0x0101


	//----- nvinfo : EIATTR_VRC_CTA_INIT_COUNT
	.align		4
        /*0024*/ 	.byte	0x02, 0x4a
	.zero		1
	.zero		1


	//----- nvinfo : EIATTR_EXIT_INSTR_OFFSETS
	.align		4
        /*0028*/ 	.byte	0x04, 0x1c
        /*002a*/ 	.short	(.L_196 - .L_195)


	//   ....[0]....
.L_195:
        /*002c*/ 	.word	0x00000010


	//----- nvinfo : EIATTR_MAX_THREADS
	.align		4
.L_196:
        /*0030*/ 	.byte	0x04, 0x05
        /*0032*/ 	.short	(.L_198 - .L_197)
.L_197:
        /*0034*/ 	.word	0x00000080
        /*0038*/ 	.word	0x00000001
        /*003c*/ 	.word	0x00000001


	//----- nvinfo : EIATTR_CBANK_PARAM_SIZE
	.align		4
.L_198:
        /*0040*/ 	.byte	0x03, 0x19
        /*0042*/ 	.short	0x0428


	//----- nvinfo : EIATTR_PARAM_CBANK
	.align		4
        /*0044*/ 	.byte	0x04, 0x0a
        /*0046*/ 	.short	(.L_200 - .L_199)
	.align		4
.L_199:
        /*0048*/ 	.word	index@(.nv.constant0._ZN7cutlass13device_kernelIN5flash19enable_sm80_to_sm89INS1_16FlashAttnFwdSm80INS1_25CollectiveMainloopFwdSm80ILi4ELi1ELb0EN4cute5tupleIJNS5_1CILi128EEENS7_ILi112EEENS7_ILi64EEEEEELi64ENS_6half_tEfNS_4arch4Sm80ELb1ELb0ELb1ELb0ELb0ELb0ELb1ELb0EEENS1_21CollectiveEpilogueFwdINS6_IJS8_SA_S9_EEENS6_IJNS7_ILi1EEESI_SI_EEESC_SE_Li128ELb0ELb1ELb0ELb0EEENS1_30DynamicPersistentTileSchedulerILi128ELi128ELb0ELb1ELb0EEEEEEEEEvNT_6ParamsE)
        /*004c*/ 	.short	0x0380
        /*004e*/ 	.short	0x0428


	//----- nvinfo : EIATTR_SW_WAR
	.align		4
.L_200:
        /*0050*/ 	.byte	0x04, 0x36
        /*0052*/ 	.short	(.L_202 - .L_201)
.L_201:
        /*0054*/ 	.word	0x00000008
.L_202:


//--------------------- .nv.info._ZN7cutlass13device_kernelIN5flash19enable_sm80_to_sm89INS1_16FlashAttnFwdSm80INS1_25CollectiveMainloopFwdSm80ILi4ELi1ELb0EN4cute5tupleIJNS5_1CILi128EEENS7_ILi112EEENS7_ILi64EEEEEELi64ENS_6half_tEfNS_4arch4Sm80ELb1ELb0ELb1ELb1ELb0ELb0ELb1ELb0EEENS1_21CollectiveEpilogueFwdINS6_IJS8_SA_S9_EEENS6_IJNS7_ILi1EEESI_SI_EEESC_SE_Li128ELb1ELb1ELb0ELb0EEENS1_19SingleTileSchedulerILb1ELb0ELb1ELi128EEEEEEEEEvNT_6ParamsE --------------------------
	.section	.nv.info._ZN7cutlass13device_kernelIN5flash19enable_sm80_to_sm89INS1_16FlashAttnFwdSm80INS1_25CollectiveMainloopFwdSm80ILi4ELi1ELb0EN4cute5tupleIJNS5_1CILi128EEENS7_ILi112EEENS7_ILi64EEEEEELi64ENS_6half_tEfNS_4arch4Sm80ELb1ELb0ELb1ELb1ELb0ELb0ELb1ELb0EEENS1_21CollectiveEpilogueFwdINS6_IJS8_SA_S9_EEENS6_IJNS7_ILi1EEESI_SI_EEESC_SE_Li128ELb1ELb1ELb0ELb0EEENS1_19SingleTileSchedulerILb1ELb0ELb1ELi128EEEEEEEEEvNT_6ParamsE,"",@"SHT_CUDA_INFO"
	.sectionflags	@""
	.align	4


	//----- nvinfo : EIATTR_CUDA_API_VERSION
	.align		4
        /*0000*/ 	.byte	0x04, 0x37
        /*0002*/ 	.short	(.L_204 - .L_203)
.L_203:
        /*0004*/ 	.word	0x00000082


	//----- nvinfo : EIATTR_KPARAM_INFO
	.align		4
.L_204:
        /*0008*/ 	.byte	0x04, 0x17
        /*000a*/ 	.short	(.L_206 - .L_205)
.L_205:
        /*000c*/ 	.word	0x00000000
        /*0010*/ 	.short	0x0000
        /*0012*/ 	.short	0x0000
        /*0014*/ 	.byte	0x00, 0xf0, 0x61, 0x10


	//----- nvinfo : EIATTR_SPARSE_MMA_MASK
	.align		4
.L_206:
        /*0018*/ 	.byte	0x03, 0x50
        /*001a*/ 	.short	0x0000


	//----- nvinfo : EIATTR_MAXREG_COUNT
	.align		4
        /*001c*/ 	.byte	0x03, 0x1b
        /*001e*/ 	.short	0x00ff


	//----- nvinfo : EIATTR_MERCURY_ISA_VERSION
	.align		4
        /*0020*/ 	.byte	0x03, 0x5f
        /*0022*/ 	.short	0x0101


	//----- nvinfo : EIATTR_VRC_CTA_INIT_COUNT
	.align		4
        /*0024*/ 	.byte	0x02, 0x4a
	.zero		1
	.zero		1


	//----- nvinfo : EIATTR_EXIT_INSTR_OFFSETS
	.align		4
        /*0028*/ 	.byte	0x04, 0x1c
        /*002a*/ 	.short	(.L_208 - .L_207)


	//   ....[0]....
.L_207:
        /*002c*/ 	.word	0x00000010


	//----- nvinfo : EIATTR_MAX_THREADS
	.align		4
.L_208:
        /*0030*/ 	.byte	0x04, 0x05
        /*0032*/ 	.short	(.L_210 - .L_209)
.L_209:
        /*0034*/ 	.word	0x00000080
        /*0038*/ 	.word	0x00000001
        /*003c*/ 	.word	0x00000001


	//----- nvinfo : EIATTR_CBANK_PARAM_SIZE
	.align		4
.L_210:
        /*0040*/ 	.byte	0x03, 0x19
        /*0042*/ 	.short	0x0418


	//----- nvinfo : EIATTR_PARAM_CBANK
	.align		4
        /*0044*/ 	.byte	0x04, 0x0a
        /*0046*/ 	.short	(.L_212 - .L_211)
	.align		4
.L_211:
        /*0048*/ 	.word	index@(.nv.constant0._ZN7cutlass13device_kernelIN5flash19enable_sm80_to_sm89INS1_16FlashAttnFwdSm80INS1_25CollectiveMainloopFwdSm80ILi4ELi1ELb0EN4cute5tupleIJNS5_1CILi128EEENS7_ILi112EEENS7_ILi64EEEEEELi64ENS_6half_tEfNS_4arch4Sm80ELb1ELb0ELb1ELb1ELb0ELb0ELb1ELb0EEENS1_21CollectiveEpilogueFwdINS6_IJS8_SA_S9_EEENS6_IJNS7_ILi1EEESI_SI_EEESC_SE_Li128ELb1ELb1ELb0ELb0EEENS1_19SingleTileSchedulerILb1ELb0ELb1ELi128EEEEEEEEEvNT_6ParamsE)
        /*004c*/ 	.short	0x0380
        /*004e*/ 	.short	0x0418


	//----- nvinfo : EIATTR_SW_WAR
	.align		4
.L_212:
        /*0050*/ 	.byte	0x04, 0x36
        /*0052*/ 	.short	(.L_214 - .L_213)
.L_213:
        /*0054*/ 	.word	0x00000008
.L_214:


//--------------------- .nv.info._ZN7cutlass13device_kernelIN5flash19enable_sm80_to_sm89INS1_16FlashAttnFwdSm80INS1_25CollectiveMainloopFwdSm80ILi4ELi1ELb0EN4cute5tupleIJNS5_1CILi128EEENS7_ILi112EEENS7_ILi64EEEEEELi64ENS_6half_tEfNS_4arch4Sm80ELb1ELb0ELb1ELb1ELb0ELb1ELb1ELb0EEENS1_21CollectiveEpilogueFwdINS6_IJS8_SA_S9_EEENS6_IJNS7_ILi1EEESI_SI_EEESC_SE_Li128ELb1ELb1ELb0ELb0EEENS1_19SingleTileSchedulerILb1ELb0ELb1ELi128EEEEEEEEEvNT_6ParamsE --------------------------
	.section	.nv.info._ZN7cutlass13device_kernelIN5flash19enable_sm80_to_sm89INS1_16FlashAttnFwdSm80INS1_25CollectiveMainloopFwdSm80ILi4ELi1ELb0EN4cute5tupleIJNS5_1CILi128EEENS7_ILi112EEENS7_ILi64EEEEEELi64ENS_6half_tEfNS_4arch4Sm80ELb1ELb0ELb1ELb1ELb0ELb1ELb1ELb0EEENS1_21CollectiveEpilogueFwdINS6_IJS8_SA_S9_EEENS6_IJNS7_ILi1EEESI_SI_EEESC_SE_Li128ELb1ELb1ELb0ELb0EEENS1_19SingleTileSchedulerILb1ELb0ELb1ELi128EEEEEEEEEvNT_6ParamsE,"",@"SHT_CUDA_INFO"
	.sectionflags	@""
	.align	4


	//----- nvinfo : EIATTR_CUDA_API_VERSION
	.align		4
        /*0000*/ 	.byte	0x04, 0x37
        /*0002*/ 	.short	(.L_216 - .L_215)
.L_215:
        /*0004*/ 	.word	0x00000082


	//----- nvinfo : EIATTR_KPARAM_INFO
	.align		4
.L_216:
        /*0008*/ 	.byte	0x04, 0x17
        /*000a*/ 	.short	(.L_218 - .L_217)
.L_217:
        /*000c*/ 	.word	0x00000000
        /*0010*/ 	.short	0x0000
        /*0012*/ 	.short	0x0000
        /*0014*/ 	.byte	0x00, 0xf0, 0x61, 0x10


	//----- nvinfo : EIATTR_SPARSE_MMA_MASK
	.align		4
.L_218:
        /*0018*/ 	.byte	0x03, 0x50
        /*001a*/ 	.short	0x0000


	//----- nvinfo : EIATTR_MAXREG_COUNT
	.align		4
        /*001c*/ 	.byte	0x03, 0x1b
        /*001e*/ 	.short	0x00ff


	//----- nvinfo : EIATTR_MERCURY_ISA_VERSION
	.align		4
        /*0020*/ 	.byte	0x03, 0x5f
        /*0022*/ 	.short	0x0101


	//----- nvinfo : EIATTR_VRC_CTA_INIT_COUNT
	.align		4
        /*0024*/ 	.byte	0x02, 0x4a
	.zero		1
	.zero		1


	//----- nvinfo : EIATTR_EXIT_INSTR_OFFSETS
	.align		4
        /*0028*/ 	.byte	0x04, 0x1c
        /*002a*/ 	.short	(.L_220 - .L_219)


	//   ....[0]....
.L_219:
        /*002c*/ 	.word	0x00000010


	//----- nvinfo : EIATTR_MAX_THREADS
	.align		4
.L_220:
        /*0030*/ 	.byte	0x04, 0x05
        /*0032*/ 	.short	(.L_222 - .L_221)
.L_221:
        /*0034*/ 	.word	0x00000080
        /*0038*/ 	.word	0x00000001
        /*003c*/ 	.word	0x00000001


	//----- nvinfo : EIATTR_CBANK_PARAM_SIZE
	.align		4
.L_222:
        /*0040*/ 	.byte	0x03, 0x19
        /*0042*/ 	.short	0x0418


	//----- nvinfo : EIATTR_PARAM_CBANK
	.align		4
        /*0044*/ 	.byte	0x04, 0x0a
        /*0046*/ 	.short	(.L_224 - .L_223)
	.align		4
.L_223:
        /*0048*/ 	.word	index@(.nv.constant0._ZN7cutlass13device_kernelIN5flash19enable_sm80_to_sm89INS1_16FlashAttnFwdSm80INS1_25CollectiveMainloopFwdSm80ILi4ELi1ELb0EN4cute5tupleIJNS5_1CILi128EEENS7_ILi112EEENS7_ILi64EEEEEELi64ENS_6half_tEfNS_4arch4Sm80ELb1ELb0ELb1ELb1ELb0ELb1ELb1ELb0EEENS1_21CollectiveEpilogueFwdINS6_IJS8_SA_S9_EEENS6_IJNS7_ILi1EEESI_SI_EEESC_SE_Li128ELb1ELb1ELb0ELb0EEENS1_19SingleTileSchedulerILb1ELb0ELb1ELi128EEEEEEEEEvNT_6ParamsE)
        /*004c*/ 	.short	0x0380
        /*004e*/ 	.short	0x0418


	//----- nvinfo : EIATTR_SW_WAR
	.align		4
.L_224:
        /*0050*/ 	.byte	0x04, 0x36
        /*0052*/ 	.short	(.L_226 - .L_225)
.L_225:
        /*0054*/ 	.word	0x00000008
.L_226:


//--------------------- .nv.info._ZN7cutlass13device_kernelIN5flash19enable_sm80_to_sm89INS1_16FlashAttnFwdSm80INS1_25CollectiveMainloopFwdSm80ILi4ELi1ELb0EN4cute5tupleIJNS5_1CILi128EEENS7_ILi112EEENS7_ILi64EEEEEELi64ENS_6half_tEfNS_4arch4Sm80ELb0ELb0ELb0ELb0ELb0ELb0ELb1ELb0EEENS1_21CollectiveEpilogueFwdINS6_IJS8_SA_S9_EEENS6_IJNS7_ILi1EEESI_SI_EEESC_SE_Li128ELb0ELb1ELb0ELb0EEENS1_19SingleTileSchedulerILb0ELb0ELb1ELi128EEEEEEEEEvNT_6ParamsE --------------------------
	.section	.nv.info._ZN7cutlass13device_kernelIN5flash19enable_sm80_to_sm89INS1_16FlashAttnFwdSm80INS1_25CollectiveMainloopFwdSm80ILi4ELi1ELb0EN4cute5tupleIJNS5_1CILi128EEENS7_ILi112EEENS7_ILi64EEEEEELi64ENS_6half_tEfNS_4arch4Sm80ELb0ELb0ELb0ELb0ELb0ELb0ELb1ELb0EEENS1_21CollectiveEpilogueFwdINS6_IJS8_SA_S9_EEENS6_IJNS7_ILi1EEESI_SI_EEESC_SE_Li128ELb0ELb1ELb0ELb0EEENS1_19SingleTileSchedulerILb0ELb0ELb1ELi128EEEEEEEEEvNT_6ParamsE,"",@"SHT_CUDA_INFO"
	.sectionflags	@""
	.align	4


	//----- nvinfo : EIATTR_CUDA_API_VERSION
	.align		4
        /*0000*/ 	.byte	0x04, 0x37
        /*0002*/ 	.short	(.L_228 - .L_227)
.L_227:
        /*0004*/ 	.word	0x00000082


	//----- nvinfo : EIATTR_KPARAM_INFO
	.align		4
.L_228:
        /*0008*/ 	.byte	0x04, 0x17
        /*000a*/ 	.short	(.L_230 - .L_229)
.L_229:
        /*000c*/ 	.word	0x00000000
        /*0010*/ 	.short	0x0000
        /*0012*/ 	.short	0x0000
        /*0014*/ 	.byte	0x00, 0xf0, 0x61, 0x10


	//----- nvinfo : EIATTR_SPARSE_MMA_MASK
	.align		4
.L_230:
        /*0018*/ 	.byte	0x03, 0x50
        /*001a*/ 	.short	0x0000


	//----- nvinfo : EIATTR_MAXREG_COUNT
	.align		4
        /*001c*/ 	.byte	0x03, 0x1b
        /*001e*/ 	.short	0x00ff


	//----- nvinfo : EIATTR_MERCURY_ISA_VERSION
	.align		4
        /*0020*/ 	.byte	0x03, 0x5f
        /*0022*/ 	.short	0x0101


	//----- nvinfo : EIATTR_VRC_CTA_INIT_COUNT
	.align		4
        /*0024*/ 	.byte	0x02, 0x4a
	.zero		1
	.zero		1


	//----- nvinfo : EIATTR_EXIT_INSTR_OFFSETS
	.align		4
        /*0028*/ 	.byte	0x04, 0x1c
        /*002a*/ 	.short	(.L_232 - .L_231)


	//   ....[0]....
.L_231:
        /*002c*/ 	.word	0x00000010


	//----- nvinfo : EIATTR_MAX_THREADS
	.align		4
.L_232:
        /*0030*/ 	.byte	0x04, 0x05
        /*0032*/ 	.short	(.L_234 - .L_233)
.L_233:
        /*0034*/ 	.word	0x00000080
        /*0038*/ 	.word	0x00000001
        /*003c*/ 	.word	0x00000001


	//----- nvinfo : EIATTR_CBANK_PARAM_SIZE
	.align		4
.L_234:
        /*0040*/ 	.byte	0x03, 0x19
        /*0042*/ 	.short	0x0418


	//----- nvinfo : EIATTR_PARAM_CBANK
	.align		4
        /*0044*/ 	.byte	0x04, 0x0a
        /*0046*/ 	.short	(.L_236 - .L_235)
	.align		4
.L_235:
        /*0048*/ 	.word	index@(.nv.constant0._ZN7cutlass13device_kernelIN5flash19enable_sm80_to_sm89INS1_16FlashAttnFwdSm80INS1_25CollectiveMainloopFwdSm80ILi4ELi1ELb0EN4cute5tupleIJNS5_1CILi128EEENS7_ILi112EEENS7_ILi64EEEEEELi64ENS_6half_tEfNS_4arch4Sm80ELb0ELb0ELb0ELb0ELb0ELb0ELb1ELb0EEENS1_21CollectiveEpilogueFwdINS6_IJS8_SA_S9_EEENS6_IJNS7_ILi1EEESI_SI_EEESC_SE_Li128ELb0ELb1ELb0ELb0EEENS1_19SingleTileSchedulerILb0ELb0ELb1ELi128EEEEEEEEEvNT_6ParamsE)
        /*004c*/ 	.short	0x0380
        /*004e*/ 	.short	0x0418


	//----- nvinfo : EIATTR_SW_WAR
	.align		4
.L_236:
        /*0050*/ 	.byte	0x04, 0x36
        /*0052*/ 	.short	(.L_238 - .L_237)
.L_237:
        /*0054*/ 	.word	0x00000008
.L_238:


//--------------------- .nv.info._ZN7cutlass13device_kernelIN5flash19enable_sm80_to_sm89INS1_16FlashAttnFwdSm80INS1_25CollectiveMainloopFwdSm80ILi4ELi1ELb0EN4cute5tupleIJNS5_1CILi128EEENS7_ILi112EEENS7_ILi64EEEEEELi64ENS_6half_tEfNS_4arch4Sm80ELb0ELb0ELb0ELb1ELb0ELb0ELb1ELb0EEENS1_21CollectiveEpilogueFwdINS6_IJS8_SA_S9_EEENS6_IJNS7_ILi1EEESI_SI_EEESC_SE_Li128ELb1ELb1ELb0ELb0EEENS1_19SingleTileSchedulerILb1ELb0ELb1ELi128EEEEEEEEEvNT_6ParamsE --------------------------
	.section	.nv.info._ZN7cutlass13device_kernelIN5flash19enable_sm80_to_sm89INS1_16FlashAttnFwdSm80INS1_25CollectiveMainloopFwdSm80ILi4ELi1ELb0EN4cute5tupleIJNS5_1CILi128EEENS7_ILi112EEENS7_ILi64EEEEEELi64ENS_6half_tEfNS_4arch4Sm80ELb0ELb0ELb0ELb1ELb0ELb0ELb1ELb0EEENS1_21CollectiveEpilogueFwdINS6_IJS8_SA_S9_EEENS6_IJNS7_ILi1EEESI_SI_EEESC_SE_Li128ELb1ELb1ELb0ELb0EEENS1_19SingleTileSchedulerILb1ELb0ELb1ELi128EEEEEEEEEvNT_6ParamsE,"",@"SHT_CUDA_INFO"
	.sectionflags	@""
	.align	4


	//----- nvinfo : EIATTR_CUDA_API_VERSION
	.align		4
        /*0000*/ 	.byte	0x04, 0x37
        /*0002*/ 	.short	(.L_240 - .L_239)
.L_239:
        /*0004*/ 	.word	0x00000082


	//----- nvinfo : EIATTR_KPARAM_INFO
	.align		4
.L_240:
        /*0008*/ 	.byte	0x04, 0x17
        /*000a*/ 	.short	(.L_242 - .L_241)
.L_241:
        /*000c*/ 	.word	0x00000000
        /*0010*/ 	.short	0x0000
        /*0012*/ 	.short	0x0000
        /*0014*/ 	.byte	0x00, 0xf0, 0x61, 0x10


	//----- nvinfo : EIATTR_SPARSE_MMA_MASK
	.align		4
.L_242:
        /*0018*/ 	.byte	0x03, 0x50
        /*001a*/ 	.short	0x0000


	//----- nvinfo : EIATTR_MAXREG_COUNT
	.align		4
        /*001c*/ 	.byte	0x03, 0x1b
        /*001e*/ 	.short	0x00ff


	//----- nvinfo : EIATTR_MERCURY_ISA_VERSION
	.align		4
        /*0020*/ 	.byte	0x03, 0x5f
        /*0022*/ 	.short	0x0101


	//----- nvinfo : EIATTR_VRC_CTA_INIT_COUNT
	.align		4
        /*0024*/ 	.byte	0x02, 0x4a
	.zero		1
	.zero		1


	//----- nvinfo : EIATTR_EXIT_INSTR_OFFSETS
	.align		4
        /*0028*/ 	.byte	0x04, 0x1c
        /*002a*/ 	.short	(.L_244 - .L_243)


	//   ....[0]....
.L_243:
        /*002c*/ 	.word	0x00000010


	//----- nvinfo : EIATTR_MAX_THREADS
	.align		4
.L_244:
        /*0030*/ 	.byte	0x04, 0x05
        /*0032*/ 	.short	(.L_246 - .L_245)
.L_245:
        /*0034*/ 	.word	0x00000080
        /*0038*/ 	.word	0x00000001
        /*003c*/ 	.word	0x00000001


	//----- nvinfo : EIATTR_CBANK_PARAM_SIZE
	.align		4
.L_246:
        /*0040*/ 	.byte	0x03, 0x19
        /*0042*/ 	.short	0x0418


	//----- nvinfo : EIATTR_PARAM_CBANK
	.align		4
        /*0044*/ 	.byte	0x04, 0x0a
        /*0046*/ 	.short	(.L_248 - .L_247)
	.align		4
.L_247:
        /*0048*/ 	.word	index@(.nv.constant0._ZN7cutlass13device_kernelIN5flash19enable_sm80_to_sm89INS1_16FlashAttnFwdSm80INS1_25CollectiveMainloopFwdSm80ILi4ELi1ELb0EN4cute5tupleIJNS5_1CILi128EEENS7_ILi112EEENS7_ILi64EEEEEELi64ENS_6half_tEfNS_4arch4Sm80ELb0ELb0ELb0ELb1ELb0ELb0ELb1ELb0EEENS1_21CollectiveEpilogueFwdINS6_IJS8_SA_S9_EEENS6_IJNS7_ILi1EEESI_SI_EEESC_SE_Li128ELb1ELb1ELb0ELb0EEENS1_19SingleTileSchedulerILb1ELb0ELb1ELi128EEEEEEEEEvNT_6ParamsE)
        /*004c*/ 	.short	0x0380
        /*004e*/ 	.short	0x0418


	//----- nvinfo : EIATTR_SW_WAR
	.align		4
.L_248:
        /*0050*/ 	.byte	0x04, 0x36
        /*0052*/ 	.short	(.L_250 - .L_249)
.L_249:
        /*0054*/ 	.word	0x00000008
.L_250:


//--------------------- .nv.info._ZN7cutlass13device_kernelIN5flash19enable_sm80_to_sm89INS1_16FlashAttnFwdSm80INS1_25CollectiveMainloopFwdSm80ILi4ELi1ELb0EN4cute5tupleIJNS5_1CILi128EEENS7_ILi112EEENS7_ILi64EEEEEELi64ENS_6half_tEfNS_4arch4Sm80ELb0ELb0ELb0ELb1ELb0ELb1ELb1ELb0EEENS1_21CollectiveEpilogueFwdINS6_IJS8_SA_S9_EEENS6_IJNS7_ILi1EEESI_SI_EEESC_SE_Li128ELb1ELb1ELb0ELb0EEENS1_19SingleTileSchedulerILb1ELb0ELb1ELi128EEEEEEEEEvNT_6ParamsE --------------------------
	.section	.nv.info._ZN7cutlass13device_kernelIN5flash19enable_sm80_to_sm89INS1_16FlashAttnFwdSm80INS1_25CollectiveMainloopFwdSm80ILi4ELi1ELb0EN4cute5tupleIJNS5_1CILi128EEENS7_ILi112EEENS7_ILi64EEEEEELi64ENS_6half_tEfNS_4arch4Sm80ELb0ELb0ELb0ELb1ELb0ELb1ELb1ELb0EEENS1_21CollectiveEpilogueFwdINS6_IJS8_SA_S9_EEENS6_IJNS7_ILi1EEESI_SI_EEESC_SE_Li128ELb1ELb1ELb0ELb0EEENS1_19SingleTileSchedulerILb1ELb0ELb1ELi128EEEEEEEEEvNT_6ParamsE,"",@"SHT_CUDA_INFO"
	.sectionflags	@""
	.align	4


	//----- nvinfo : EIATTR_CUDA_API_VERSION
	.align		4
        /*0000*/ 	.byte	0x04, 0x37
        /*0002*/ 	.short	(.L_252 - .L_251)
.L_251:
        /*0004*/ 	.word	0x00000082


	//----- nvinfo : EIATTR_KPARAM_INFO
	.align		4
.L_252:
        /*0008*/ 	.byte	0x04, 0x17
        /*000a*/ 	.short	(.L_254 - .L_253)
.L_253:
        /*000c*/ 	.word	0x00000000
        /*0010*/ 	.short	0x0000
        /*0012*/ 	.short	0x0000
        /*0014*/ 	.byte	0x00, 0xf0, 0x61, 0x10


	//----- nvinfo : EIATTR_SPARSE_MMA_MASK
	.align		4
.L_254:
        /*0018*/ 	.byte	0x03, 0x50
        /*001a*/ 	.short	0x0000


	//----- nvinfo : EIATTR_MAXREG_COUNT
	.align		4
        /*001c*/ 	.byte	0x03, 0x1b
        /*001e*/ 	.short	0x00ff


	//----- nvinfo : EIATTR_MERCURY_ISA_VERSION
	.align		4
        /*0020*/ 	.byte	0x03, 0x5f
        /*0022*/ 	.short	0x0101


	//----- nvinfo : EIATTR_VRC_CTA_INIT_COUNT
	.align		4
        /*0024*/ 	.byte	0x02, 0x4a
	.zero		1
	.zero		1


	//----- nvinfo : EIATTR_EXIT_INSTR_OFFSETS
	.align		4
        /*0028*/ 	.byte	0x04, 0x1c
        /*002a*/ 	.short	(.L_256 - .L_255)


	//   ....[0]....
.L_255:
        /*002c*/ 	.word	0x00000010


	//----- nvinfo : EIATTR_MAX_THREADS
	.align		4
.L_256:
        /*0030*/ 	.byte	0x04, 0x05
        /*0032*/ 	.short	(.L_258 - .L_257)
.L_257:
        /*0034*/ 	.word	0x00000080
        /*0038*/ 	.word	0x00000001
        /*003c*/ 	.word	0x00000001


	//----- nvinfo : EIATTR_CBANK_PARAM_SIZE
	.align		4
.L_258:
        /*0040*/ 	.byte	0x03, 0x19
        /*0042*/ 	.short	0x0418


	//----- nvinfo : EIATTR_PARAM_CBANK
	.align		4
        /*0044*/ 	.byte	0x04, 0x0a
        /*0046*/ 	.short	(.L_260 - .L_259)
	.align		4
.L_259:
        /*0048*/ 	.word	index@(.nv.constant0._ZN7cutlass13device_kernelIN5flash19enable_sm80_to_sm89INS1_16FlashAttnFwdSm80INS1_25CollectiveMainloopFwdSm80ILi4ELi1ELb0EN4cute5tupleIJNS5_1CILi128EEENS7_ILi112EEENS7_ILi64EEEEEELi64ENS_6half_tEfNS_4arch4Sm80ELb0ELb0ELb0ELb1ELb0ELb1ELb1ELb0EEENS1_21CollectiveEpilogueFwdINS6_IJS8_SA_S9_EEENS6_IJNS7_ILi1EEESI_SI_EEESC_SE_Li128ELb1ELb1ELb0ELb0EEENS1_19SingleTileSchedulerILb1ELb0ELb1ELi128EEEEEEEEEvNT_6ParamsE)
        /*004c*/ 	.short	0x0380
        /*004e*/ 	.short	0x0418


	//----- nvinfo : EIATTR_SW_WAR
	.align		4
.L_260:
        /*0050*/ 	.byte	0x04, 0x36
        /*0052*/ 	.short	(.L_262 - .L_261)
.L_261:
        /*0054*/ 	.word	0x00000008
.L_262:


//--------------------- .nv.info._ZN7cutlass13device_kernelIN5flash19enable_sm80_to_sm89INS1_16FlashAttnFwdSm80INS1_25CollectiveMainloopFwdSm80ILi4ELi1ELb0EN4cute5tupleIJNS5_1CILi128EEENS7_ILi96EEENS7_ILi64EEEEEELi64ENS_6half_tEfNS_4arch4Sm80ELb0ELb1ELb0ELb0ELb0ELb0ELb1ELb0EEENS1_21CollectiveEpilogueFwdINS6_IJS8_SA_S9_EEENS6_IJNS7_ILi1EEESI_SI_EEESC_SE_Li128ELb0ELb1ELb0ELb0EEENS1_19SingleTileSchedulerILb0ELb0ELb1ELi128EEEEEEEEEvNT_6ParamsE --------------------------
	.section	.nv.info._ZN7cutlass13device_kernelIN5flash19enable_sm80_to_sm89INS1_16FlashAttnFwdSm80INS1_25CollectiveMainloopFwdSm80ILi4ELi1ELb0EN4cute5tupleIJNS5_1CILi128EEENS7_ILi96EEENS7_ILi64EEEEEELi64ENS_6half_tEfNS_4arch4Sm80ELb0ELb1ELb0ELb0ELb0ELb0ELb1ELb0EEENS1_21CollectiveEpilogueFwdINS6_IJS8_SA_S9_EEENS6_IJNS7_ILi1EEESI_SI_EEESC_SE_Li128ELb0ELb1ELb0ELb0EEENS1_19SingleTileSchedulerILb0ELb0ELb1ELi128EEEEEEEEEvNT_6ParamsE,"",@"SHT_CUDA_INFO"
	.sectionflags	@""
	.align	4


	//----- nvinfo : EIATTR_CUDA_API_VERSION
	.align		4
        /*0000*/ 	.byte	0x04, 0x37
        /*0002*/ 	.short	(.L_264 - .L_263)
.L_263:
        /*0004*/ 	.word	0x00000082


	//----- nvinfo : EIATTR_KPARAM_INFO
	.align		4
.L_264:
        /*0008*/ 	.byte	0x04, 0x17
        /*000a*/ 	.short	(.L_266 - .L_265)
.L_265:
        /*000c*/ 	.word	0x00000000
        /*0010*/ 	.short	0x0000
        /*0012*/ 	.short	0x0000
        /*0014*/ 	.byte	0x00, 0xf0, 0x61, 0x10


	//----- nvinfo : EIATTR_SPARSE_MMA_MASK
	.align		4
.L_266:
        /*0018*/ 	.byte	0x03, 0x50
        /*001a*/ 	.short	0x0000


	//----- nvinfo : EIATTR_MAXREG_COUNT
	.align		4
        /*001c*/ 	.byte	0x03, 0x1b
        /*001e*/ 	.short	0x00ff


	//----- nvinfo : EIATTR_MERCURY_ISA_VERSION
	.align		4
        /*0020*/ 	.byte	0x03, 0x5f
        /*0022*/ 	.short	0x0101


	//----- nvinfo : EIATTR_VRC_CTA_INIT_COUNT
	.align		4
        /*0024*/ 	.byte	0x02, 0x4a
	.zero		1
	.zero		1


	//----- nvinfo : EIATTR_EXIT_INSTR_OFFSETS
	.align		4
        /*0028*/ 	.byte	0x04, 0x1c
        /*002a*/ 	.short	(.L_268 - .L_267)


	//   ....[0]....
.L_267:
        /*002c*/ 	.word	0x00000010


	//----- nvinfo : EIATTR_MAX_THREADS
	.align		4
.L_268:
        /*0030*/ 	.byte	0x04, 0x05
        /*0032*/ 	.short	(.L_270 - .L_269)
.L_269:
        /*0034*/ 	.word	0x00000080
        /*0038*/ 	.word	0x00000001
        /*003c*/ 	.word	0x00000001


	//----- nvinfo : EIATTR_CBANK_PARAM_SIZE
	.align		4
.L_270:
        /*0040*/ 	.byte	0x03, 0x19
        /*0042*/ 	.short	0x0418


	//----- nvinfo : EIATTR_PARAM_CBANK
	.align		4
        /*0044*/ 	.byte	0x04, 0x0a
        /*0046*/ 	.short	(.L_272 - .L_271)
	.align		4
.L_271:
        /*0048*/ 	.word	index@(.nv.constant0._ZN7cutlass13device_kernelIN5flash19enable_sm80_to_sm89INS1_16FlashAttnFwdSm80INS1_25CollectiveMainloopFwdSm80ILi4ELi1ELb0EN4cute5tupleIJNS5_1CILi128EEENS7_ILi96EEENS7_ILi64EEEEEELi64ENS_6half_tEfNS_4arch4Sm80ELb0ELb1ELb0ELb0ELb0ELb0ELb1ELb0EEENS1_21CollectiveEpilogueFwdINS6_IJS8_SA_S9_EEENS6_IJNS7_ILi1EEESI_SI_EEESC_SE_Li128ELb0ELb1ELb0ELb0EEENS1_19SingleTileSchedulerILb0ELb0ELb1ELi128EEEEEEEEEvNT_6ParamsE)
        /*004c*/ 	.short	0x0380
        /*004e*/ 	.short	0x0418


	//----- nvinfo : EIATTR_SW_WAR
	.align		4
.L_272:
        /*0050*/ 	.byte	0x04, 0x36
        /*0052*/ 	.short	(.L_274 - .L_273)
.L_273:
        /*0054*/ 	.word	0x00000008
.L_274:


//--------------------- .nv.info._ZN7cutlass13device_kernelIN5flash19enable_sm80_to_sm89INS1_16FlashAttnFwdSm80INS1_25CollectiveMainloopFwdSm80ILi4ELi1ELb0EN4cute5tupleIJNS5_1CILi128EEENS7_ILi96EEENS7_ILi64EEEEEELi64ENS_6half_tEfNS_4arch4Sm80ELb0ELb1ELb0ELb1ELb0ELb0ELb1ELb0EEENS1_21CollectiveEpilogueFwdINS6_IJS8_SA_S9_EEENS6_IJNS7_ILi1EEESI_SI_EEESC_SE_Li128ELb1ELb1ELb0ELb0EEENS1_19SingleTileSchedulerILb1ELb0ELb1ELi128EEEEEEEEEvNT_6ParamsE --------------------------
	.section	.nv.info._ZN7cutlass13device_kernelIN5flash19enable_sm80_to_sm89INS1_16FlashAttnFwdSm80INS1_25CollectiveMainloopFwdSm80ILi4ELi1ELb0EN4cute5tupleIJNS5_1CILi128EEENS7_ILi96EEENS7_ILi64EEEEEELi64ENS_6half_tEfNS_4arch4Sm80ELb0ELb1ELb0ELb1ELb0ELb0ELb1ELb0EEENS1_21CollectiveEpilogueFwdINS6_IJS8_SA_S9_EEENS6_IJNS7_ILi1EEESI_SI_EEESC_SE_Li128ELb1ELb1ELb0ELb0EEENS1_19SingleTileSchedulerILb1ELb0ELb1ELi128EEEEEEEEEvNT_6ParamsE,"",@"SHT_CUDA_INFO"
	.sectionflags	@""
	.align	4


	//----- nvinfo : EIATTR_CUDA_API_VERSION
	.align		4
        /*0000*/ 	.byte	0x04, 0x37
        /*0002*/ 	.short	(.L_276 - .L_275)
.L_275:
        /*0004*/ 	.word	0x00000082


	//----- nvinfo : EIATTR_KPARAM_INFO
	.align		4
.L_276:
        /*0008*/ 	.byte	0x04, 0x17
        /*000a*/ 	.short	(.L_278 - .L_277)
.L_277:
        /*000c*/ 	.word	0x00000000
        /*0010*/ 	.short	0x0000
        /*0012*/ 	.short	0x0000
        /*0014*/ 	.byte	0x00, 0xf0, 0x61, 0x10


	//----- nvinfo : EIATTR_SPARSE_MMA_MASK
	.align		4
.L_278:
        /*0018*/ 	.byte	0x03, 0x50
        /*001a*/ 	.short	0x0000


	//----- nvinfo : EIATTR_MAXREG_COUNT
	.align		4
        /*001c*/ 	.byte	0x03, 0x1b
        /*001e*/ 	.short	0x00ff


	//----- nvinfo : EIATTR_MERCURY_ISA_VERSION
	.align		4
        /*0020*/ 	.byte	0x03, 0x5f
        /*0022*/ 	.short	0x0101


	//----- nvinfo : EIATTR_VRC_CTA_INIT_COUNT
	.align		4
        /*0024*/ 	.byte	0x02, 0x4a
	.zero		1
	.zero		1


	//----- nvinfo : EIATTR_EXIT_INSTR_OFFSETS
	.align		4
        /*0028*/ 	.byte	0x04, 0x1c
        /*002a*/ 	.short	(.L_280 - .L_279)


	//   ....[0]....
.L_279:
        /*002c*/ 	.word	0x00000010


	//----- nvinfo : EIATTR_MAX_THREADS
	.align		4
.L_280:
        /*0030*/ 	.byte	0x04, 0x05
        /*0032*/ 	.short	(.L_282 - .L_281)
.L_281:
        /*0034*/ 	.word	0x00000080
        /*0038*/ 	.word	0x00000001
        /*003c*/ 	.word	0x00000001


	//----- nvinfo : EIATTR_CBANK_PARAM_SIZE
	.align		4
.L_282:
        /*0040*/ 	.byte	0x03, 0x19
        /*0042*/ 	.short	0x0418


	//----- nvinfo : EIATTR_PARAM_CBANK
	.align		4
        /*0044*/ 	.byte	0x04, 0x0a
        /*0046*/ 	.short	(.L_284 - .L_283)
	.align		4
.L_283:
        /*0048*/ 	.word	index@(.nv.constant0._ZN7cutlass13device_kernelIN5flash19enable_sm80_to_sm89INS1_16FlashAttnFwdSm80INS1_25CollectiveMainloopFwdSm80ILi4ELi1ELb0EN4cute5tupleIJNS5_1CILi128EEENS7_ILi96EEENS7_ILi64EEEEEELi64ENS_6half_tEfNS_4arch4Sm80ELb0ELb1ELb0ELb1ELb0ELb0ELb1ELb0EEENS1_21CollectiveEpilogueFwdINS6_IJS8_SA_S9_EEENS6_IJNS7_ILi1EEESI_SI_EEESC_SE_Li128ELb1ELb1ELb0ELb0EEENS1_19SingleTileSchedulerILb1ELb0ELb1ELi128EEEEEEEEEvNT_6ParamsE)
        /*004c*/ 	.short	0x0380
        /*004e*/ 	.short	0x0418


	//----- nvinfo : EIATTR_SW_WAR
	.align		4
.L_284:
        /*0050*/ 	.byte	0x04, 0x36
        /*0052*/ 	.short	(.L_286 - .L_285)
.L_285:
        /*0054*/ 	.word	0x00000008
.L_286:


//--------------------- .nv.info._ZN7cutlass13device_kernelIN5flash19enable_sm80_to_sm89INS1_16FlashAttnFwdSm80INS1_25CollectiveMainloopFwdSm80ILi4ELi1ELb0EN4cute5tupleIJNS5_1CILi128EEENS7_ILi96EEENS7_ILi64EEEEEELi64ENS_6half_tEfNS_4arch4Sm80ELb0ELb1ELb0ELb1ELb0ELb1ELb1ELb0EEENS1_21CollectiveEpilogueFwdINS6_IJS8_SA_S9_EEENS6_IJNS7_ILi1EEESI_SI_EEESC_SE_Li128ELb1ELb1ELb0ELb0EEENS1_19SingleTileSchedulerILb1ELb0ELb1ELi128EEEEEEEEEvNT_6ParamsE --------------------------
	.section	.nv.info._ZN7cutlass13device_kernelIN5flash19enable_sm80_to_sm89INS1_16FlashAttnFwdSm80INS1_25CollectiveMainloopFwdSm80ILi4ELi1ELb0EN4cute5tupleIJNS5_1CILi128EEENS7_ILi96EEENS7_ILi64EEEEEELi64ENS_6half_tEfNS_4arch4Sm80ELb0ELb1ELb0ELb1ELb0ELb1ELb1ELb0EEENS1_21CollectiveEpilogueFwdINS6_IJS8_SA_S9_EEENS6_IJNS7_ILi1EEESI_SI_EEESC_SE_Li128ELb1ELb1ELb0ELb0EEENS1_19SingleTileSchedulerILb1ELb0ELb1ELi128EEEEEEEEEvNT_6ParamsE,"",@"SHT_CUDA_INFO"
	.sectionflags	@""
	.align	4


	//----- nvinfo : EIATTR_CUDA_API_VERSION
	.align		4
        /*0000*/ 	.byte	0x04, 0x37
        /*0002*/ 	.short	(.L_288 - .L_287)
.L_287:
        /*0004*/ 	.word	0x00000082


	//----- nvinfo : EIATTR_KPARAM_INFO
	.align		4
.L_288:
        /*0008*/ 	.byte	0x04, 0x17
        /*000a*/ 	.short	(.L_290 - .L_289)
.L_289:
        /*000c*/ 	.word	0x00000000
        /*0010*/ 	.short	0x0000
        /*0012*/ 	.short	0x0000
        /*0014*/ 	.byte	0x00, 0xf0, 0x61, 0x10


	//----- nvinfo : EIATTR_SPARSE_MMA_MASK
	.align		4
.L_290:
        /*0018*/ 	.byte	0x03, 0x50
        /*001a*/ 	.short	0x0000


	//----- nvinfo : EIATTR_MAXREG_COUNT
	.align		4
        /*001c*/ 	.byte	0x03, 0x1b
        /*001e*/ 	.short	0x00ff


	//----- nvinfo : EIATTR_MERCURY_ISA_VERSION
	.align		4
        /*0020*/ 	.byte	0x03, 0x5f
        /*0022*/ 	.short	0x0101


	//----- nvinfo : EIATTR_VRC_CTA_INIT_COUNT
	.align		4
        /*0024*/ 	.byte	0x02, 0x4a
	.zero		1
	.zero		1


	//----- nvinfo : EIATTR_EXIT_INSTR_OFFSETS
	.align		4
        /*0028*/ 	.byte	0x04, 0x1c
        /*002a*/ 	.short	(.L_292 - .L_291)


	//   ....[0]....
.L_291:
        /*002c*/ 	.word	0x00000010


	//----- nvinfo : EIATTR_MAX_THREADS
	.align		4
.L_292:
        /*0030*/ 	.byte	0x04, 0x05
        /*0032*/ 	.short	(.L_294 - .L_293)
.L_293:
        /*0034*/ 	.word	0x00000080
        /*0038*/ 	.word	0x00000001
        /*003c*/ 	.word	0x00000001


	//----- nvinfo : EIATTR_CBANK_PARAM_SIZE
	.align		4
.L_294:
        /*0040*/ 	.byte	0x03, 0x19
        /*0042*/ 	.short	0x0418


	//----- nvinfo : EIATTR_PARAM_CBANK
	.align		4
        /*0044*/ 	.byte	0x04, 0x0a
        /*0046*/ 	.short	(.L_296 - .L_295)
	.align		4
.L_295:
        /*0048*/ 	.word	index@(.nv.constant0._ZN7cutlass13device_kernelIN5flash19enable_sm80_to_sm89INS1_16FlashAttnFwdSm80INS1_25CollectiveMainloopFwdSm80ILi4ELi1ELb0EN4cute5tupleIJNS5_1CILi128EEENS7_ILi96EEENS7_ILi64EEEEEELi64ENS_6half_tEfNS_4arch4Sm80ELb0ELb1ELb0ELb1ELb0ELb1ELb1ELb0EEENS1_21CollectiveEpilogueFwdINS6_IJS8_SA_S9_EEENS6_IJNS7_ILi1EEESI_SI_EEESC_SE_Li128ELb1ELb1ELb0ELb0EEENS1_19SingleTileSchedulerILb1ELb0ELb1ELi128EEEEEEEEEvNT_6ParamsE)
        /*004c*/ 	.short	0x0380
        /*004e*/ 	.short	0x0418


	//----- nvinfo : EIATTR_SW_WAR
	.align		4
.L_296:
        /*0050*/ 	.byte	0x04, 0x36
        /*0052*/ 	.short	(.L_298 - .L_297)
.L_297:
        /*0054*/ 	.word	0x00000008
.L_298:


//--------------------- .nv.info._ZN7cutlass13device_kernelIN5flash19enable_sm80_to_sm89INS1_16FlashAttnFwdSm80INS1_25CollectiveMainloopFwdSm80ILi4ELi1ELb0EN4cute5tupleIJNS5_1CILi128EEENS7_ILi112EEENS7_ILi64EEEEEELi64ENS_6half_tEfNS_4arch4Sm80ELb1ELb0ELb0ELb0ELb0ELb0ELb1ELb0EEENS1_21CollectiveEpilogueFwdINS6_IJS8_SA_S9_EEENS6_IJNS7_ILi1EEESI_SI_EEESC_SE_Li128ELb0ELb1ELb0ELb0EEENS1_30DynamicPersistentTileSchedulerILi128ELi128ELb0ELb1ELb0EEEEEEEEEvNT_6ParamsE --------------------------
	.section	.nv.info._ZN7cutlass13device_kernelIN5flash19enable_sm80_to_sm89INS1_16FlashAttnFwdSm80INS1_25CollectiveMainloopFwdSm80ILi4ELi1ELb0EN4cute5tupleIJNS5_1CILi128EEENS7_ILi112EEENS7_ILi64EEEEEELi64ENS_6half_tEfNS_4arch4Sm80ELb1ELb0ELb0ELb0ELb0ELb0ELb1ELb0EEENS1_21CollectiveEpilogueFwdINS6_IJS8_SA_S9_EEENS6_IJNS7_ILi1EEESI_SI_EEESC_SE_Li128ELb0ELb1ELb0ELb0EEENS1_30DynamicPersistentTileSchedulerILi128ELi128ELb0ELb1ELb0EEEEEEEEEvNT_6ParamsE,"",@"SHT_CUDA_INFO"
	.sectionflags	@""
	.align	4


	//----- nvinfo : EIATTR_CUDA_API_VERSION
	.align		4
        /*0000*/ 	.byte	0x04, 0x37
        /*0002*/ 	.short	(.L_300 - .L_299)
.L_299:
        /*0004*/ 	.word	0x00000082


	//----- nvinfo : EIATTR_KPARAM_INFO
	.align		4
.L_300:
        /*0008*/ 	.byte	0x04, 0x17
        /*000a*/ 	.short	(.L_302 - .L_301)
.L_301:
        /*000c*/ 	.word	0x00000000
        /*0010*/ 	.short	0x0000
        /*0012*/ 	.short	0x0000
        /*0014*/ 	.byte	0x00, 0xf0, 0xa1, 0x10


	//----- nvinfo : EIATTR_SPARSE_MMA_MASK
	.align		4
.L_302:
        /*0018*/ 	.byte	0x03, 0x50
        /*001a*/ 	.short	0x0000


	//----- nvinfo : EIATTR_MAXREG_COUNT
	.align		4
        /*001c*/ 	.byte	0x03, 0x1b
        /*001e*/ 	.short	0x00ff


	//----- nvinfo : EIATTR_MERCURY_ISA_VERSION
	.align		4
        /*0020*/ 	.byte	0x03, 0x5f
        /*0022*/ 	.short	0x0101


	//----- nvinfo : EIATTR_VRC_CTA_INIT_COUNT
	.align		4
        /*0024*/ 	.byte	0x02, 0x4a
	.zero		1
	.zero		1


	//----- nvinfo : EIATTR_EXIT_INSTR_OFFSETS
	.align		4
        /*0028*/ 	.byte	0x04, 0x1c
        /*002a*/ 	.short	(.L_304 - .L_303)


	//   ....[0]....
.L_303:
        /*002c*/ 	.word	0x00000010


	//----- nvinfo : EIATTR_MAX_THREADS
	.align		4
.L_304:
        /*0030*/ 	.byte	0x04, 0x05
        /*0032*/ 	.short	(.L_306 - .L_305)
.L_305:
        /*0034*/ 	.word	0x00000080
        /*0038*/ 	.word	0x00000001
        /*003c*/ 	.word	0x00000001


	//----- nvinfo : EIATTR_CBANK_PARAM_SIZE
	.align		4
.L_306:
        /*0040*/ 	.byte	0x03, 0x19
        /*0042*/ 	.short	0x0428


	//----- nvinfo : EIATTR_PARAM_CBANK
	.align		4
        /*0044*/ 	.byte	0x04, 0x0a
        /*0046*/ 	.short	(.L_308 - .L_307)
	.align		4
.L_307:
        /*0048*/ 	.word	index@(.nv.constant0._ZN7cutlass13device_kernelIN5flash19enable_sm80_to_sm89INS1_16FlashAttnFwdSm80INS1_25CollectiveMainloopFwdSm80ILi4ELi1ELb0EN4cute5tupleIJNS5_1CILi128EEENS7_ILi112EEENS7_ILi64EEEEEELi64ENS_6half_tEfNS_4arch4Sm80ELb1ELb0ELb0ELb0ELb0ELb0ELb1ELb0EEENS1_21CollectiveEpilogueFwdINS6_IJS8_SA_S9_EEENS6_IJNS7_ILi1EEESI_SI_EEESC_SE_Li128ELb0ELb1ELb0ELb0EEENS1_30DynamicPersistentTileSchedulerILi128ELi128ELb0ELb1ELb0EEEEEEEEEvNT_6ParamsE)
        /*004c*/ 	.short	0x0380
        /*004e*/ 	.short	0x0428


	//----- nvinfo : EIATTR_SW_WAR
	.align		4
.L_308:
        /*0050*/ 	.byte	0x04, 0x36
        /*0052*/ 	.short	(.L_310 - .L_309)
.L_309:
        /*0054*/ 	.word	0x00000008
.L_310:


//--------------------- .nv.info._ZN7cutlass13device_kernelIN5flash19enable_sm80_to_sm89INS1_16FlashAttnFwdSm80INS1_25CollectiveMainloopFwdSm80ILi4ELi1ELb0EN4cute5tupleIJNS5_1CILi128EEENS7_ILi112EEENS7_ILi64EEEEEELi64ENS_6half_tEfNS_4arch4Sm80ELb1ELb0ELb0ELb1ELb0ELb0ELb1ELb0EEENS1_21CollectiveEpilogueFwdINS6_IJS8_SA_S9_EEENS6_IJNS7_ILi1EEESI_SI_EEESC_SE_Li128ELb1ELb1ELb0ELb0EEENS1_19SingleTileSchedulerILb1ELb0ELb1ELi128EEEEEEEEEvNT_6ParamsE --------------------------
	.section	.nv.info._ZN7cutlass13device_kernelIN5flash19enable_sm80_to_sm89INS1_16FlashAttnFwdSm80INS1_25CollectiveMainloopFwdSm80ILi4ELi1ELb0EN4cute5tupleIJNS5_1CILi128EEENS7_ILi112EEENS7_ILi64EEEEEELi64ENS_6half_tEfNS_4arch4Sm80ELb1ELb0ELb0ELb1ELb0ELb0ELb1ELb0EEENS1_21CollectiveEpilogueFwdINS6_IJS8_SA_S9_EEENS6_IJNS7_ILi1EEESI_SI_EEESC_SE_Li128ELb1ELb1ELb0ELb0EEENS1_19SingleTileSchedulerILb1ELb0ELb1ELi128EEEEEEEEEvNT_6ParamsE,"",@"SHT_CUDA_INFO"
	.sectionflags	@""
	.align	4


	//----- nvinfo : EIATTR_CUDA_API_VERSION
	.align		4
        /*0000*/ 	.byte	0x04, 0x37
        /*0002*/ 	.short	(.L_312 - .L_311)
.L_311:
        /*0004*/ 	.word	0x00000082


	//----- nvinfo : EIATTR_KPARAM_INFO
	.align		4
.L_312:
        /*0008*/ 	.byte	0x04, 0x17
        /*000a*/ 	.short	(.L_314 - .L_313)
.L_313:
        /*000c*/ 	.word	0x00000000
        /*0010*/ 	.short	0x0000
        /*0012*/ 	.short	0x0000
        /*0014*/ 	.byte	0x00, 0xf0, 0x61, 0x10


	//----- nvinfo : EIATTR_SPARSE_MMA_MASK
	.align		4
.L_314:
        /*0018*/ 	.byte	0x03, 0x50
        /*001a*/ 	.short	0x0000


	//----- nvinfo : EIATTR_MAXREG_COUNT
	.align		4
        /*001c*/ 	.byte	0x03, 0x1b
        /*001e*/ 	.short	0x00ff


	//----- nvinfo : EIATTR_MERCURY_ISA_VERSION
	.align		4
        /*0020*/ 	.byte	0x03, 0x5f
        /*0022*/ 	.short	0x0101


	//----- nvinfo : EIATTR_VRC_CTA_INIT_COUNT
	.align		4
        /*0024*/ 	.byte	0x02, 0x4a
	.zero		1
	.zero		1


	//----- nvinfo : EIATTR_EXIT_INSTR_OFFSETS
	.align		4
        /*0028*/ 	.byte	0x04, 0x1c
        /*002a*/ 	.short	(.L_316 - .L_315)


	//   ....[0]....
.L_315:
        /*002c*/ 	.word	0x00000010


	//----- nvinfo : EIATTR_MAX_THREADS
	.align		4
.L_316:
        /*0030*/ 	.byte	0x04, 0x05
        /*0032*/ 	.short	(.L_318 - .L_317)
.L_317:
        /*0034*/ 	.word	0x00000080
        /*0038*/ 	.word	0x00000001
        /*003c*/ 	.word	0x00000001


	//----- nvinfo : EIATTR_CBANK_PARAM_SIZE
	.align		4
.L_318:
        /*0040*/ 	.byte	0x03, 0x19
        /*0042*/ 	.short	0x0418


	//----- nvinfo : EIATTR_PARAM_CBANK
	.align		4
        /*0044*/ 	.byte	0x04, 0x0a
        /*0046*/ 	.short	(.L_320 - .L_319)
	.align		4
.L_319:
        /*0048*/ 	.word	index@(.nv.constant0._ZN7cutlass13device_kernelIN5flash19enable_sm80_to_sm89INS1_16FlashAttnFwdSm80INS1_25CollectiveMainloopFwdSm80ILi4ELi1ELb0EN4cute5tupleIJNS5_1CILi128EEENS7_ILi112EEENS7_ILi64EEEEEELi64ENS_6half_tEfNS_4arch4Sm80ELb1ELb0ELb0ELb1ELb0ELb0ELb1ELb0EEENS1_21CollectiveEpilogueFwdINS6_IJS8_SA_S9_EEENS6_IJNS7_ILi1EEESI_SI_EEESC_SE_Li128ELb1ELb1ELb0ELb0EEENS1_19SingleTileSchedulerILb1ELb0ELb1ELi128EEEEEEEEEvNT_6ParamsE)
        /*004c*/ 	.short	0x0380
        /*004e*/ 	.short	0x0418


	//----- nvinfo : EIATTR_SW_WAR
	.align		4
.L_320:
        /*0050*/ 	.byte	0x04, 0x36
        /*0052*/ 	.short	(.L_322 - .L_321)
.L_321:
        /*0054*/ 	.word	0x00000008
.L_322:


//--------------------- .nv.info._ZN7cutlass13device_kernelIN5flash19enable_sm80_to_sm89INS1_16FlashAttnFwdSm80INS1_25CollectiveMainloopFwdSm80ILi4ELi1ELb0EN4cute5tupleIJNS5_1CILi128EEENS7_ILi112EEENS7_ILi64EEEEEELi64ENS_6half_tEfNS_4arch4Sm80ELb1ELb0ELb0ELb1ELb0ELb1ELb1ELb0EEENS1_21CollectiveEpilogueFwdINS6_IJS8_SA_S9_EEENS6_IJNS7_ILi1EEESI_SI_EEESC_SE_Li128ELb1ELb1ELb0ELb0EEENS1_19SingleTileSchedulerILb1ELb0ELb1ELi128EEEEEEEEEvNT_6ParamsE --------------------------
	.section	.nv.info._ZN7cutlass13device_kernelIN5flash19enable_sm80_to_sm89INS1_16FlashAttnFwdSm80INS1_25CollectiveMainloopFwdSm80ILi4ELi1ELb0EN4cute5tupleIJNS5_1CILi128EEENS7_ILi112EEENS7_ILi64EEEEEELi64ENS_6half_tEfNS_4arch4Sm80ELb1ELb0ELb0ELb1ELb0ELb1ELb1ELb0EEENS1_21CollectiveEpilogueFwdINS6_IJS8_SA_S9_EEENS6_IJNS7_ILi1EEESI_SI_EEESC_SE_Li128ELb1ELb1ELb0ELb0EEENS1_19SingleTileSchedulerILb1ELb0ELb1ELi128EEEEEEEEEvNT_6ParamsE,"",@"SHT_CUDA_INFO"
	.sectionflags	@""
	.align	4


	//----- nvinfo : EIATTR_CUDA_API_VERSION
	.align		4
        /*0000*/ 	.byte	0x04, 0x37
        /*0002*/ 	.short	(.L_324 - .L_323)
.L_323:
        /*0004*/ 	.word	0x00000082


	//----- nvinfo : EIATTR_KPARAM_INFO
	.align		4
.L_324:
        /*0008*/ 	.byte	0x04, 0x17
        /*000a*/ 	.short	(.L_326 - .L_325)
.L_325:
        /*000c*/ 	.word	0x00000000
        /*0010*/ 	.short	0x0000
        /*0012*/ 	.short	0x0000
        /*0014*/ 	.byte	0x00, 0xf0, 0x61, 0x10


	//----- nvinfo : EIATTR_SPARSE_MMA_MASK
	.align		4
.L_326:
        /*0018*/ 	.byte	0x03, 0x50
        /*001a*/ 	.short	0x0000


	//----- nvinfo : EIATTR_MAXREG_COUNT
	.align		4
        /*001c*/ 	.byte	0x03, 0x1b
        /*001e*/ 	.short	0x00ff


	//----- nvinfo : EIATTR_MERCURY_ISA_VERSION
	.align		4
        /*0020*/ 	.byte	0x03, 0x5f
        /*0022*/ 	.short	0x0101


	//----- nvinfo : EIATTR_VRC_CTA_INIT_COUNT
	.align		4
        /*0024*/ 	.byte	0x02, 0x4a
	.zero		1
	.zero		1


	//----- nvinfo : EIATTR_EXIT_INSTR_OFFSETS
	.align		4
        /*0028*/ 	.byte	0x04, 0x1c
        /*002a*/ 	.short	(.L_328 - .L_327)


	//   ....[0]....
.L_327:
        /*002c*/ 	.word	0x00000010


	//----- nvinfo : EIATTR_MAX_THREADS
	.align		4
.L_328:
        /*0030*/ 	.byte	0x04, 0x05
        /*0032*/ 	.short	(.L_330 - .L_329)
.L_329:
        /*0034*/ 	.word	0x00000080
        /*0038*/ 	.word	0x00000001
        /*003c*/ 	.word	0x00000001


	//----- nvinfo : EIATTR_CBANK_PARAM_SIZE
	.align		4
.L_330:
        /*0040*/ 	.byte	0x03, 0x19
        /*0042*/ 	.short	0x0418


	//----- nvinfo : EIATTR_PARAM_CBANK
	.align		4
        /*0044*/ 	.byte	0x04, 0x0a
        /*0046*/ 	.short	(.L_332 - .L_331)
	.align		4
.L_331:
        /*0048*/ 	.word	index@(.nv.constant0._ZN7cutlass13device_kernelIN5flash19enable_sm80_to_sm89INS1_16FlashAttnFwdSm80INS1_25CollectiveMainloopFwdSm80ILi4ELi1ELb0EN4cute5tupleIJNS5_1CILi128EEENS7_ILi112EEENS7_ILi64EEEEEELi64ENS_6half_tEfNS_4arch4Sm80ELb1ELb0ELb0ELb1ELb0ELb1ELb1ELb0EEENS1_21CollectiveEpilogueFwdINS6_IJS8_SA_S9_EEENS6_IJNS7_ILi1EEESI_SI_EEESC_SE_Li128ELb1ELb1ELb0ELb0EEENS1_19SingleTileSchedulerILb1ELb0ELb1ELi128EEEEEEEEEvNT_6ParamsE)
        /*004c*/ 	.short	0x0380
        /*004e*/ 	.short	0x0418


	//----- nvinfo : EIATTR_SW_WAR
	.align		4
.L_332:
        /*0050*/ 	.byte	0x04, 0x36
        /*0052*/ 	.short	(.L_334 - .L_333)
.L_333:
        /*0054*/ 	.word	0x00000008
.L_334:


//--------------------- .nv.callgraph             --------------------------
	.section	.nv.callgraph,"",@"SHT_CUDA_CALLGRAPH"
	.align	4
	.sectionentsize	8
	.align		4
        /*0000*/ 	.word	0x00000000
	.align		4
        /*0004*/ 	.word	0xffffffff
	.align		4
        /*0008*/ 	.word	0x00000000
	.align		4
        /*000c*/ 	.word	0xfffffffe
	.align		4
        /*0010*/ 	.word	0x00000000
	.align		4
        /*0014*/ 	.word	0xfffffffd
	.align		4
        /*0018*/ 	.word	0x00000000
	.align		4
        /*001c*/ 	.word	0xfffffffc


//--------------------- .nv.constant4             --------------------------
	.section	.nv.constant4,"a",@progbits
	.align	8
	.align		8
.nv.constant4:
        /*0000*/ 	.dword	_ZN76_INTERNAL_461801e1_40_flash_fwd_hdim64_fp16_softcapall_sm80_cu_f3e6f9ee_36244cuda3std3__45__cpo5beginE
	.align		8
        /*0008*/ 	.dword	_ZN76_INTERNAL_461801e1_40_flash_fwd_hdim64_fp16_softcapall_sm80_cu_f3e6f9ee_36244cuda3std3__45__cpo3endE
	.align		8
        /*0010*/ 	.dword	_ZN76_INTERNAL_461801e1_40_flash_fwd_hdim64_fp16_softcapall_sm80_cu_f3e6f9ee_36244cuda3std3__45__cpo6cbeginE
	.align		8
        /*0018*/ 	.dword	_ZN76_INTERNAL_461801e1_40_flash_fwd_hdim64_fp16_softcapall_sm80_cu_f3e6f9ee_36244cuda3std3__45__cpo4cendE
	.align		8
        /*0020*/ 	.dword	_ZN76_INTERNAL_461801e1_40_flash_fwd_hdim64_fp16_softcapall_sm80_cu_f3e6f9ee_36244cuda3std3__478_GLOBAL__N__461801e1_40_flash_fwd_hdim64_fp16_softcapall_sm80_cu_f3e6f9ee_36246ignoreE
	.align		8
        /*0028*/ 	.dword	_ZN76_INTERNAL_461801e1_40_flash_fwd_hdim64_fp16_softcapall_sm80_cu_f3e6f9ee_36244cuda3std3__419piecewise_constructE
	.align		8
        /*0030*/ 	.dword	_ZN76_INTERNAL_461801e1_40_flash_fwd_hdim64_fp16_softcapall_sm80_cu_f3e6f9ee_36244cuda3std3__48in_placeE
	.align		8
        /*0038*/ 	.dword	_ZN76_INTERNAL_461801e1_40_flash_fwd_hdim64_fp16_softcapall_sm80_cu_f3e6f9ee_36244cuda3std6ranges3__45__cpo4swapE
	.align		8
        /*0040*/ 	.dword	_ZN76_INTERNAL_461801e1_40_flash_fwd_hdim64_fp16_softcapall_sm80_cu_f3e6f9ee_36244cuda3std6ranges3__45__cpo9iter_moveE
	.align		8
        /*0048*/ 	.dword	_ZN76_INTERNAL_461801e1_40_flash_fwd_hdim64_fp16_softcapall_sm80_cu_f3e6f9ee_36244cute7productE
	.align		8
        /*0050*/ 	.dword	_ZN76_INTERNAL_461801e1_40_flash_fwd_hdim64_fp16_softcapall_sm80_cu_f3e6f9ee_36244cute1_E


//--------------------- .text._ZN7cutlass13device_kernelIN5flash19enable_sm80_to_sm89INS1_16FlashAttnFwdSm80INS1_25CollectiveMainloopFwdSm80ILi4ELi1ELb0EN4cute5tupleIJNS5_1CILi128EEENS7_ILi112EEENS7_ILi64EEEEEELi64ENS_6half_tEfNS_4arch4Sm80ELb0ELb0ELb1ELb0ELb0ELb0ELb1ELb0EEENS1_21CollectiveEpilogueFwdINS6_IJS8_SA_S9_EEENS6_IJNS7_ILi1EEESI_SI_EEESC_SE_Li128ELb0ELb1ELb0ELb0EEENS1_19SingleTileSchedulerILb0ELb0ELb1ELi128EEEEEEEEEvNT_6ParamsE --------------------------
	.section	.text._ZN7cutlass13device_kernelIN5flash19enable_sm80_to_sm89INS1_16FlashAttnFwdSm80INS1_25CollectiveMainloopFwdSm80ILi4ELi1ELb0EN4cute5tupleIJNS5_1CILi128EEENS7_ILi112EEENS7_ILi64EEEEEELi64ENS_6half_tEfNS_4arch4Sm80ELb0ELb0ELb1ELb0ELb0ELb0ELb1ELb0EEENS1_21CollectiveEpilogueFwdINS6_IJS8_SA_S9_EEENS6_IJNS7_ILi1EEESI_SI_EEESC_SE_Li128ELb0ELb1ELb0ELb0EEENS1_19SingleTileSchedulerILb0ELb0ELb1ELi128EEEEEEEEEvNT_6ParamsE,"ax",@progbits
	.align	128
.text._ZN7cutlass13device_kernelIN5flash19enable_sm80_to_sm89INS1_16FlashAttnFwdSm80INS1_25CollectiveMainloopFwdSm80ILi4ELi1ELb0EN4cute5tupleIJNS5_1CILi128EEENS7_ILi112EEENS7_ILi64EEEEEELi64ENS_6half_tEfNS_4arch4Sm80ELb0ELb0ELb1ELb0ELb0ELb0ELb1ELb0EEENS1_21CollectiveEpilogueFwdINS6_IJS8_SA_S9_EEENS6_IJNS7_ILi1EEESI_SI_EEESC_SE_Li128ELb0ELb1ELb0ELb0EEENS1_19SingleTileSchedulerILb0ELb0ELb1ELi128EEEEEEEEEvNT_6ParamsE:
        .type           _ZN7cutlass13device_kernelIN5flash19enable_sm80_to_sm89INS1_16FlashAttnFwdSm80INS1_25CollectiveMainloopFwdSm80ILi4ELi1ELb0EN4cute5tupleIJNS5_1CILi128EEENS7_ILi112EEENS7_ILi64EEEEEELi64ENS_6half_tEfNS_4arch4Sm80ELb0ELb0ELb1ELb0ELb0ELb0ELb1ELb0EEENS1_21CollectiveEpilogueFwdINS6_IJS8_SA_S9_EEENS6_IJNS7_ILi1EEESI_SI_EEESC_SE_Li128ELb0ELb1ELb0ELb0EEENS1_19SingleTileSchedulerILb0ELb0ELb1ELi128EEEEEEEEEvNT_6ParamsE,@function
        .size           _ZN7cutlass13device_kernelIN5flash19enable_sm80_to_sm89INS1_16FlashAttnFwdSm80INS1_25CollectiveMainloopFwdSm80ILi4ELi1ELb0EN4cute5tupleIJNS5_1CILi128EEENS7_ILi112EEENS7_ILi64EEEEEELi64ENS_6half_tEfNS_4arch4Sm80ELb0ELb0ELb1ELb0ELb0ELb0ELb1ELb0EEENS1_21CollectiveEpilogueFwdINS6_IJS8_SA_S9_EEENS6_IJNS7_ILi1EEESI_SI_EEESC_SE_Li128ELb0ELb1ELb0ELb0EEENS1_19SingleTileSchedulerILb0ELb0ELb1ELi128EEEEEEEEEvNT_6ParamsE,(.L_x_18 - _ZN7cutlass13device_kernelIN5flash19enable_sm80_to_sm89INS1_16FlashAttnFwdSm80INS1_25CollectiveMainloopFwdSm80ILi4ELi1ELb0EN4cute5tupleIJNS5_1CILi128EEENS7_ILi112EEENS7_ILi64EEEEEELi64ENS_6half_tEfNS_4arch4Sm80ELb0ELb0ELb1ELb0ELb0ELb0ELb1ELb0EEENS1_21CollectiveEpilogueFwdINS6_IJS8_SA_S9_EEENS6_IJNS7_ILi1EEESI_SI_EEESC_SE_Li128ELb0ELb1ELb0ELb0EEENS1_19SingleTileSchedulerILb0ELb0ELb1ELi128EEEEEEEEEvNT_6ParamsE)
        .other          _ZN7cutlass13device_kernelIN5flash19enable_sm80_to_sm89INS1_16FlashAttnFwdSm80INS1_25CollectiveMainloopFwdSm80ILi4ELi1ELb0EN4cute5tupleIJNS5_1CILi128EEENS7_ILi112EEENS7_ILi64EEEEEELi64ENS_6half_tEfNS_4arch4Sm80ELb0ELb0ELb1ELb0ELb0ELb0ELb1ELb0EEENS1_21CollectiveEpilogueFwdINS6_IJS8_SA_S9_EEENS6_IJNS7_ILi1EEESI_SI_EEESC_SE_Li128ELb0ELb1ELb0ELb0EEENS1_19SingleTileSchedulerILb0ELb0ELb1ELi128EEEEEEEEEvNT_6ParamsE,@"STO_CUDA_ENTRY STV_DEFAULT"
_ZN7cutlass13device_kernelIN5flash19enable_sm80_to_sm89INS1_16FlashAttnFwdSm80INS1_25CollectiveMainloopFwdSm80ILi4ELi1ELb0EN4cute5tupleIJNS5_1CILi128EEENS7_ILi112EEENS7_ILi64EEEEEELi64ENS_6half_tEfNS_4arch4Sm80ELb0ELb0ELb1ELb0ELb0ELb0ELb1ELb0EEENS1_21CollectiveEpilogueFwdINS6_IJS8_SA_S9_EEENS6_IJNS7_ILi1EEESI_SI_EEESC_SE_Li128ELb0ELb1ELb0ELb0EEENS1_19SingleTileSchedulerILb0ELb0ELb1ELi128EEEEEEEEEvNT_6ParamsE:
[----:B------:R-:W-:Y:S01]  /*0000*/  LDC R1, c[0x0][0x37c] ;  /* 0x0000df00ff017b82 */ /* 0x000fe20000000800 */
[----:B------:R-:W-:Y:S05]  /*0010*/  EXIT ;  /* 0x000000000000794d */ /* 0x000fea0003800000 */
.L_x_0:
[----:B------:R-:W-:-:S00]  /*0020*/  BRA `(.L_x_0) ;  /* 0xfffffffc00fc7947 */ /* 0x000fc0000383ffff */
[----:B------:R-:W-:-:S00]  /*0030*/  NOP ;  /* 0x0000000000007918 */ /* 0x000fc00000000000 */
        /* <DEDUP_REMOVED lines=12> */
.L_x_18:


//--------------------- .text._ZN7cutlass13device_kernelIN5flash19enable_sm80_to_sm89INS1_16FlashAttnFwdSm80INS1_25CollectiveMainloopFwdSm80ILi4ELi1ELb0EN4cute5tupleIJNS5_1CILi128EEENS7_ILi112EEENS7_ILi64EEEEEELi64ENS_6half_tEfNS_4arch4Sm80ELb0ELb0ELb1ELb1ELb0ELb0ELb1ELb0EEENS1_21CollectiveEpilogueFwdINS6_IJS8_SA_S9_EEENS6_IJNS7_ILi1EEESI_SI_EEESC_SE_Li128ELb1ELb1ELb0ELb0EEENS1_19SingleTileSchedulerILb1ELb0ELb1ELi128EEEEEEEEEvNT_6ParamsE --------------------------
	.section	.text._ZN7cutlass13device_kernelIN5flash19enable_sm80_to_sm89INS1_16FlashAttnFwdSm80INS1_25CollectiveMainloopFwdSm80ILi4ELi1ELb0EN4cute5tupleIJNS5_1CILi128EEENS7_ILi112EEENS7_ILi64EEEEEELi64ENS_6half_tEfNS_4arch4Sm80ELb0ELb0ELb1ELb1ELb0ELb0ELb1ELb0EEENS1_21CollectiveEpilogueFwdINS6_IJS8_SA_S9_EEENS6_IJNS7_ILi1EEESI_SI_EEESC_SE_Li128ELb1ELb1ELb0ELb0EEENS1_19SingleTileSchedulerILb1ELb0ELb1ELi128EEEEEEEEEvNT_6ParamsE,"ax",@progbits
	.align	128
.text._ZN7cutlass13device_kernelIN5flash19enable_sm80_to_sm89INS1_16FlashAttnFwdSm80INS1_25CollectiveMainloopFwdSm80ILi4ELi1ELb0EN4cute5tupleIJNS5_1CILi128EEENS7_ILi112EEENS7_ILi64EEEEEELi64ENS_6half_tEfNS_4arch4Sm80ELb0ELb0ELb1ELb1ELb0ELb0ELb1ELb0EEENS1_21CollectiveEpilogueFwdINS6_IJS8_SA_S9_EEENS6_IJNS7_ILi1EEESI_SI_EEESC_SE_Li128ELb1ELb1ELb0ELb0EEENS1_19SingleTileSchedulerILb1ELb0ELb1ELi128EEEEEEEEEvNT_6ParamsE:
        .type           _ZN7cutlass13device_kernelIN5flash19enable_sm80_to_sm89INS1_16FlashAttnFwdSm80INS1_25CollectiveMainloopFwdSm80ILi4ELi1ELb0EN4cute5tupleIJNS5_1CILi128EEENS7_ILi112EEENS7_ILi64EEEEEELi64ENS_6half_tEfNS_4arch4Sm80ELb0ELb0ELb1ELb1ELb0ELb0ELb1ELb0EEENS1_21CollectiveEpilogueFwdINS6_IJS8_SA_S9_EEENS6_IJNS7_ILi1EEESI_SI_EEESC_SE_Li128ELb1ELb1ELb0ELb0EEENS1_19SingleTileSchedulerILb1ELb0ELb1ELi128EEEEEEEEEvNT_6ParamsE,@function
        .size           _ZN7cutlass13device_kernelIN5flash19enable_sm80_to_sm89INS1_16FlashAttnFwdSm80INS1_25CollectiveMainloopFwdSm80ILi4ELi1ELb0EN4cute5tupleIJNS5_1CILi128EEENS7_ILi112EEENS7_ILi64EEEEEELi64ENS_6half_tEfNS_4arch4Sm80ELb0ELb0ELb1ELb1ELb0ELb0ELb1ELb0EEENS1_21CollectiveEpilogueFwdINS6_IJS8_SA_S9_EEENS6_IJNS7_ILi1EEESI_SI_EEESC_SE_Li128ELb1ELb1ELb0ELb0EEENS1_19SingleTileSchedulerILb1ELb0ELb1ELi128EEEEEEEEEvNT_6ParamsE,(.L_x_19 - _ZN7cutlass13device_kernelIN5flash19enable_sm80_to_sm89INS1_16FlashAttnFwdSm80INS1_25CollectiveMainloopFwdSm80ILi4ELi1ELb0EN4cute5tupleIJNS5_1CILi128EEENS7_ILi112EEENS7_ILi64EEEEEELi64ENS_6half_tEfNS_4arch4Sm80ELb0ELb0ELb1ELb1ELb0ELb0ELb1ELb0EEENS1_21CollectiveEpilogueFwdINS6_IJS8_SA_S9_EEENS6_IJNS7_ILi1EEESI_SI_EEESC_SE_Li128ELb1ELb1ELb0ELb0EEENS1_19SingleTileSchedulerILb1ELb0ELb1ELi128EEEEEEEEEvNT_6ParamsE)
        .other          _ZN7cutlass13device_kernelIN5flash19enable_sm80_to_sm89INS1_16FlashAttnFwdSm80INS1_25CollectiveMainloopFwdSm80ILi4ELi1ELb0EN4cute5tupleIJNS5_1CILi128EEENS7_ILi112EEENS7_ILi64EEEEEELi64ENS_6half_tEfNS_4arch4Sm80ELb0ELb0ELb1ELb1ELb0ELb0ELb1ELb0EEENS1_21CollectiveEpilogueFwdINS6_IJS8_SA_S9_EEENS6_IJNS7_ILi1EEESI_SI_EEESC_SE_Li128ELb1ELb1ELb0ELb0EEENS1_19SingleTileSchedulerILb1ELb0ELb1ELi128EEEEEEEEEvNT_6ParamsE,@"STO_CUDA_ENTRY STV_DEFAULT"
_ZN7cutlass13device_kernelIN5flash19enable_sm80_to_sm89INS1_16FlashAttnFwdSm80INS1_25CollectiveMainloopFwdSm80ILi4ELi1ELb0EN4cute5tupleIJNS5_1CILi128EEENS7_ILi112EEENS7_ILi64EEEEEELi64ENS_6half_tEfNS_4arch4Sm80ELb0ELb0ELb1ELb1ELb0ELb0ELb1ELb0EEENS1_21CollectiveEpilogueFwdINS6_IJS8_SA_S9_EEENS6_IJNS7_ILi1EEESI_SI_EEESC_SE_Li128ELb1ELb1ELb0ELb0EEENS1_19SingleTileSchedulerILb1ELb0ELb1ELi128EEEEEEEEEvNT_6ParamsE:
[----:B------:R-:W-:Y:S01]  /*0000*/  LDC R1, c[0x0][0x37c] ;  /* 0x0000df00ff017b82 */ /* 0x000fe20000000800 */
[----:B------:R-:W-:Y:S05]  /*0010*/  EXIT ;  /* 0x000000000000794d */ /* 0x000fea0003800000 */
.L_x_1:
        /* <DEDUP_REMOVED lines=14> */
.L_x_19:


//--------------------- .text._ZN7cutlass13device_kernelIN5flash19enable_sm80_to_sm89INS1_16FlashAttnFwdSm80INS1_25CollectiveMainloopFwdSm80ILi4ELi1ELb0EN4cute5tupleIJNS5_1CILi128EEENS7_ILi112EEENS7_ILi64EEEEEELi64ENS_6half_tEfNS_4arch4Sm80ELb0ELb0ELb1ELb1ELb0ELb1ELb1ELb0EEENS1_21CollectiveEpilogueFwdINS6_IJS8_SA_S9_EEENS6_IJNS7_ILi1EEESI_SI_EEESC_SE_Li128ELb1ELb1ELb0ELb0EEENS1_19SingleTileSchedulerILb1ELb0ELb1ELi128EEEEEEEEEvNT_6ParamsE --------------------------
	.section	.text._ZN7cutlass13device_kernelIN5flash19enable_sm80_to_sm89INS1_16FlashAttnFwdSm80INS1_25CollectiveMainloopFwdSm80ILi4ELi1ELb0EN4cute5tupleIJNS5_1CILi128EEENS7_ILi112EEENS7_ILi64EEEEEELi64ENS_6half_tEfNS_4arch4Sm80ELb0ELb0ELb1ELb1ELb0ELb1ELb1ELb0EEENS1_21CollectiveEpilogueFwdINS6_IJS8_SA_S9_EEENS6_IJNS7_ILi1EEESI_SI_EEESC_SE_Li128ELb1ELb1ELb0ELb0EEENS1_19SingleTileSchedulerILb1ELb0ELb1ELi128EEEEEEEEEvNT_6ParamsE,"ax",@progbits
	.align	128
.text._ZN7cutlass13device_kernelIN5flash19enable_sm80_to_sm89INS1_16FlashAttnFwdSm80INS1_25CollectiveMainloopFwdSm80ILi4ELi1ELb0EN4cute5tupleIJNS5_1CILi128EEENS7_ILi112EEENS7_ILi64EEEEEELi64ENS_6half_tEfNS_4arch4Sm80ELb0ELb0ELb1ELb1ELb0ELb1ELb1ELb0EEENS1_21CollectiveEpilogueFwdINS6_IJS8_SA_S9_EEENS6_IJNS7_ILi1EEESI_SI_EEESC_SE_Li128ELb1ELb1ELb0ELb0EEENS1_19SingleTileSchedulerILb1ELb0ELb1ELi128EEEEEEEEEvNT_6ParamsE:
        .type           _ZN7cutlass13device_kernelIN5flash19enable_sm80_to_sm89INS1_16FlashAttnFwdSm80INS1_25CollectiveMainloopFwdSm80ILi4ELi1ELb0EN4cute5tupleIJNS5_1CILi128EEENS7_ILi112EEENS7_ILi64EEEEEELi64ENS_6half_tEfNS_4arch4Sm80ELb0ELb0ELb1ELb1ELb0ELb1ELb1ELb0EEENS1_21CollectiveEpilogueFwdINS6_IJS8_SA_S9_EEENS6_IJNS7_ILi1EEESI_SI_EEESC_SE_Li128ELb1ELb1ELb0ELb0EEENS1_19SingleTileSchedulerILb1ELb0ELb1ELi128EEEEEEEEEvNT_6ParamsE,@function
        .size           _ZN7cutlass13device_kernelIN5flash19enable_sm80_to_sm89INS1_16FlashAttnFwdSm80INS1_25CollectiveMainloopFwdSm80ILi4ELi1ELb0EN4cute5tupleIJNS5_1CILi128EEENS7_ILi112EEENS7_ILi64EEEEEELi64ENS_6half_tEfNS_4arch4Sm80ELb0ELb0ELb1ELb1ELb0ELb1ELb1ELb0EEENS1_21CollectiveEpilogueFwdINS6_IJS8_SA_S9_EEENS6_IJNS7_ILi1EEESI_SI_EEESC_SE_Li128ELb1ELb1ELb0ELb0EEENS1_19SingleTileSchedulerILb1ELb0ELb1ELi128EEEEEEEEEvNT_6ParamsE,(.L_x_20 - _ZN7cutlass13device_kernelIN5flash19enable_sm80_to_sm89INS1_16FlashAttnFwdSm80INS1_25CollectiveMainloopFwdSm80ILi4ELi1ELb0EN4cute5tupleIJNS5_1CILi128EEENS7_ILi112EEENS7_ILi64EEEEEELi64ENS_6half_tEfNS_4arch4Sm80ELb0ELb0ELb1ELb1ELb0ELb1ELb1ELb0EEENS1_21CollectiveEpilogueFwdINS6_IJS8_SA_S9_EEENS6_IJNS7_ILi1EEESI_SI_EEESC_SE_Li128ELb1ELb1ELb0ELb0EEENS1_19SingleTileSchedulerILb1ELb0ELb1ELi128EEEEEEEEEvNT_6ParamsE)
        .other          _ZN7cutlass13device_kernelIN5flash19enable_sm80_to_sm89INS1_16FlashAttnFwdSm80INS1_25CollectiveMainloopFwdSm80ILi4ELi1ELb0EN4cute5tupleIJNS5_1CILi128EEENS7_ILi112EEENS7_ILi64EEEEEELi64ENS_6half_tEfNS_4arch4Sm80ELb0ELb0ELb1ELb1ELb0ELb1ELb1ELb0EEENS1_21CollectiveEpilogueFwdINS6_IJS8_SA_S9_EEENS6_IJNS7_ILi1EEESI_SI_EEESC_SE_Li128ELb1ELb1ELb0ELb0EEENS1_19SingleTileSchedulerILb1ELb0ELb1ELi128EEEEEEEEEvNT_6ParamsE,@"STO_CUDA_ENTRY STV_DEFAULT"
_ZN7cutlass13device_kernelIN5flash19enable_sm80_to_sm89INS1_16FlashAttnFwdSm80INS1_25CollectiveMainloopFwdSm80ILi4ELi1ELb0EN4cute5tupleIJNS5_1CILi128EEENS7_ILi112EEENS7_ILi64EEEEEELi64ENS_6half_tEfNS_4arch4Sm80ELb0ELb0ELb1ELb1ELb0ELb1ELb1ELb0EEENS1_21CollectiveEpilogueFwdINS6_IJS8_SA_S9_EEENS6_IJNS7_ILi1EEESI_SI_EEESC_SE_Li128ELb1ELb1ELb0ELb0EEENS1_19SingleTileSchedulerILb1ELb0ELb1ELi128EEEEEEEEEvNT_6ParamsE:
[----:B------:R-:W-:Y:S01]  /*0000*/  LDC R1, c[0x0][0x37c] ;  /* 0x0000df00ff017b82 */ /* 0x000fe20000000800 */
[----:B------:R-:W-:Y:S05]  /*0010*/  EXIT ;  /* 0x000000000000794d */ /* 0x000fea0003800000 */
.L_x_2:
        /* <DEDUP_REMOVED lines=14> */
.L_x_20:


//--------------------- .text._ZN7cutlass13device_kernelIN5flash19enable_sm80_to_sm89INS1_16FlashAttnFwdSm80INS1_25CollectiveMainloopFwdSm80ILi4ELi1ELb0EN4cute5tupleIJNS5_1CILi128EEENS7_ILi96EEENS7_ILi64EEEEEELi64ENS_6half_tEfNS_4arch4Sm80ELb0ELb1ELb1ELb0ELb0ELb0ELb1ELb0EEENS1_21CollectiveEpilogueFwdINS6_IJS8_SA_S9_EEENS6_IJNS7_ILi1EEESI_SI_EEESC_SE_Li128ELb0ELb1ELb0ELb0EEENS1_19SingleTileSchedulerILb0ELb0ELb1ELi128EEEEEEEEEvNT_6ParamsE --------------------------
	.section	.text._ZN7cutlass13device_kernelIN5flash19enable_sm80_to_sm89INS1_16FlashAttnFwdSm80INS1_25CollectiveMainloopFwdSm80ILi4ELi1ELb0EN4cute5tupleIJNS5_1CILi128EEENS7_ILi96EEENS7_ILi64EEEEEELi64ENS_6half_tEfNS_4arch4Sm80ELb0ELb1ELb1ELb0ELb0ELb0ELb1ELb0EEENS1_21CollectiveEpilogueFwdINS6_IJS8_SA_S9_EEENS6_IJNS7_ILi1EEESI_SI_EEESC_SE_Li128ELb0ELb1ELb0ELb0EEENS1_19SingleTileSchedulerILb0ELb0ELb1ELi128EEEEEEEEEvNT_6ParamsE,"ax",@progbits
	.align	128
.text._ZN7cutlass13device_kernelIN5flash19enable_sm80_to_sm89INS1_16FlashAttnFwdSm80INS1_25CollectiveMainloopFwdSm80ILi4ELi1ELb0EN4cute5tupleIJNS5_1CILi128EEENS7_ILi96EEENS7_ILi64EEEEEELi64ENS_6half_tEfNS_4arch4Sm80ELb0ELb1ELb1ELb0ELb0ELb0ELb1ELb0EEENS1_21CollectiveEpilogueFwdINS6_IJS8_SA_S9_EEENS6_IJNS7_ILi1EEESI_SI_EEESC_SE_Li128ELb0ELb1ELb0ELb0EEENS1_19SingleTileSchedulerILb0ELb0ELb1ELi128EEEEEEEEEvNT_6ParamsE:
        .type           _ZN7cutlass13device_kernelIN5flash19enable_sm80_to_sm89INS1_16FlashAttnFwdSm80INS1_25CollectiveMainloopFwdSm80ILi4ELi1ELb0EN4cute5tupleIJNS5_1CILi128EEENS7_ILi96EEENS7_ILi64EEEEEELi64ENS_6half_tEfNS_4arch4Sm80ELb0ELb1ELb1ELb0ELb0ELb0ELb1ELb0EEENS1_21CollectiveEpilogueFwdINS6_IJS8_SA_S9_EEENS6_IJNS7_ILi1EEESI_SI_EEESC_SE_Li128ELb0ELb1ELb0ELb0EEENS1_19SingleTileSchedulerILb0ELb0ELb1ELi128EEEEEEEEEvNT_6ParamsE,@function
        .size           _ZN7cutlass13device_kernelIN5flash19enable_sm80_to_sm89INS1_16FlashAttnFwdSm80INS1_25CollectiveMainloopFwdSm80ILi4ELi1ELb0EN4cute5tupleIJNS5_1CILi128EEENS7_ILi96EEENS7_ILi64EEEEEELi64ENS_6half_tEfNS_4arch4Sm80ELb0ELb1ELb1ELb0ELb0ELb0ELb1ELb0EEENS1_21CollectiveEpilogueFwdINS6_IJS8_SA_S9_EEENS6_IJNS7_ILi1EEESI_SI_EEESC_SE_Li128ELb0ELb1ELb0ELb0EEENS1_19SingleTileSchedulerILb0ELb0ELb1ELi128EEEEEEEEEvNT_6ParamsE,(.L_x_21 - _ZN7cutlass13device_kernelIN5flash19enable_sm80_to_sm89INS1_16FlashAttnFwdSm80INS1_25CollectiveMainloopFwdSm80ILi4ELi1ELb0EN4cute5tupleIJNS5_1CILi128EEENS7_ILi96EEENS7_ILi64EEEEEELi64ENS_6half_tEfNS_4arch4Sm80ELb0ELb1ELb1ELb0ELb0ELb0ELb1ELb0EEENS1_21CollectiveEpilogueFwdINS6_IJS8_SA_S9_EEENS6_IJNS7_ILi1EEESI_SI_EEESC_SE_Li128ELb0ELb1ELb0ELb0EEENS1_19SingleTileSchedulerILb0ELb0ELb1ELi128EEEEEEEEEvNT_6ParamsE)
        .other          _ZN7cutlass13device_kernelIN5flash19enable_sm80_to_sm89INS1_16FlashAttnFwdSm80INS1_25CollectiveMainloopFwdSm80ILi4ELi1ELb0EN4cute5tupleIJNS5_1CILi128EEENS7_ILi96EEENS7_ILi64EEEEEELi64ENS_6half_tEfNS_4arch4Sm80ELb0ELb1ELb1ELb0ELb0ELb0ELb1ELb0EEENS1_21CollectiveEpilogueFwdINS6_IJS8_SA_S9_EEENS6_IJNS7_ILi1EEESI_SI_EEESC_SE_Li128ELb0ELb1ELb0ELb0EEENS1_19SingleTileSchedulerILb0ELb0ELb1ELi128EEEEEEEEEvNT_6ParamsE,@"STO_CUDA_ENTRY STV_DEFAULT"
_ZN7cutlass13device_kernelIN5flash19enable_sm80_to_sm89INS1_16FlashAttnFwdSm80INS1_25CollectiveMainloopFwdSm80ILi4ELi1ELb0EN4cute5tupleIJNS5_1CILi128EEENS7_ILi96EEENS7_ILi64EEEEEELi64ENS_6half_tEfNS_4arch4Sm80ELb0ELb1ELb1ELb0ELb0ELb0ELb1ELb0EEENS1_21CollectiveEpilogueFwdINS6_IJS8_SA_S9_EEENS6_IJNS7_ILi1EEESI_SI_EEESC_SE_Li128ELb0ELb1ELb0ELb0EEENS1_19SingleTileSchedulerILb0ELb0ELb1ELi128EEEEEEEEEvNT_6ParamsE:
[----:B------:R-:W-:Y:S01]  /*0000*/  LDC R1, c[0x0][0x37c] ;  /* 0x0000df00ff017b82 */ /* 0x000fe20000000800 */
[----:B------:R-:W-:Y:S05]  /*0010*/  EXIT ;  /* 0x000000000000794d */ /* 0x000fea0003800000 */
.L_x_3:
        /* <DEDUP_REMOVED lines=14> */
.L_x_21:


//--------------------- .text._ZN7cutlass13device_kernelIN5flash19enable_sm80_to_sm89INS1_16FlashAttnFwdSm80INS1_25CollectiveMainloopFwdSm80ILi4ELi1ELb0EN4cute5tupleIJNS5_1CILi128EEENS7_ILi96EEENS7_ILi64EEEEEELi64ENS_6half_tEfNS_4arch4Sm80ELb0ELb1ELb1ELb1ELb0ELb0ELb1ELb0EEENS1_21CollectiveEpilogueFwdINS6_IJS8_SA_S9_EEENS6_IJNS7_ILi1EEESI_SI_EEESC_SE_Li128ELb1ELb1ELb0ELb0EEENS1_19SingleTileSchedulerILb1ELb0ELb1ELi128EEEEEEEEEvNT_6ParamsE --------------------------
	.section	.text._ZN7cutlass13device_kernelIN5flash19enable_sm80_to_sm89INS1_16FlashAttnFwdSm80INS1_25CollectiveMainloopFwdSm80ILi4ELi1ELb0EN4cute5tupleIJNS5_1CILi128EEENS7_ILi96EEENS7_ILi64EEEEEELi64ENS_6half_tEfNS_4arch4Sm80ELb0ELb1ELb1ELb1ELb0ELb0ELb1ELb0EEENS1_21CollectiveEpilogueFwdINS6_IJS8_SA_S9_EEENS6_IJNS7_ILi1EEESI_SI_EEESC_SE_Li128ELb1ELb1ELb0ELb0EEENS1_19SingleTileSchedulerILb1ELb0ELb1ELi128EEEEEEEEEvNT_6ParamsE,"ax",@progbits
	.align	128
.text._ZN7cutlass13device_kernelIN5flash19enable_sm80_to_sm89INS1_16FlashAttnFwdSm80INS1_25CollectiveMainloopFwdSm80ILi4ELi1ELb0EN4cute5tupleIJNS5_1CILi128EEENS7_ILi96EEENS7_ILi64EEEEEELi64ENS_6half_tEfNS_4arch4Sm80ELb0ELb1ELb1ELb1ELb0ELb0ELb1ELb0EEENS1_21CollectiveEpilogueFwdINS6_IJS8_SA_S9_EEENS6_IJNS7_ILi1EEESI_SI_EEESC_SE_Li128ELb1ELb1ELb0ELb0EEENS1_19SingleTileSchedulerILb1ELb0ELb1ELi128EEEEEEEEEvNT_6ParamsE:
        .type           _ZN7cutlass13device_kernelIN5flash19enable_sm80_to_sm89INS1_16FlashAttnFwdSm80INS1_25CollectiveMainloopFwdSm80ILi4ELi1ELb0EN4cute5tupleIJNS5_1CILi128EEENS7_ILi96EEENS7_ILi64EEEEEELi64ENS_6half_tEfNS_4arch4Sm80ELb0ELb1ELb1ELb1ELb0ELb0ELb1ELb0EEENS1_21CollectiveEpilogueFwdINS6_IJS8_SA_S9_EEENS6_IJNS7_ILi1EEESI_SI_EEESC_SE_Li128ELb1ELb1ELb0ELb0EEENS1_19SingleTileSchedulerILb1ELb0ELb1ELi128EEEEEEEEEvNT_6ParamsE,@function
        .size           _ZN7cutlass13device_kernelIN5flash19enable_sm80_to_sm89INS1_16FlashAttnFwdSm80INS1_25CollectiveMainloopFwdSm80ILi4ELi1ELb0EN4cute5tupleIJNS5_1CILi128EEENS7_ILi96EEENS7_ILi64EEEEEELi64ENS_6half_tEfNS_4arch4Sm80ELb0ELb1ELb1ELb1ELb0ELb0ELb1ELb0EEENS1_21CollectiveEpilogueFwdINS6_IJS8_SA_S9_EEENS6_IJNS7_ILi1EEESI_SI_EEESC_SE_Li128ELb1ELb1ELb0ELb0EEENS1_19SingleTileSchedulerILb1ELb0ELb1ELi128EEEEEEEEEvNT_6ParamsE,(.L_x_22 - _ZN7cutlass13device_kernelIN5flash19enable_sm80_to_sm89INS1_16FlashAttnFwdSm80INS1_25CollectiveMainloopFwdSm80ILi4ELi1ELb0EN4cute5tupleIJNS5_1CILi128EEENS7_ILi96EEENS7_ILi64EEEEEELi64ENS_6half_tEfNS_4arch4Sm80ELb0ELb1ELb1ELb1ELb0ELb0ELb1ELb0EEENS1_21CollectiveEpilogueFwdINS6_IJS8_SA_S9_EEENS6_IJNS7_ILi1EEESI_SI_EEESC_SE_Li128ELb1ELb1ELb0ELb0EEENS1_19SingleTileSchedulerILb1ELb0ELb1ELi128EEEEEEEEEvNT_6ParamsE)
        .other          _ZN7cutlass13device_kernelIN5flash19enable_sm80_to_sm89INS1_16FlashAttnFwdSm80INS1_25CollectiveMainloopFwdSm80ILi4ELi1ELb0EN4cute5tupleIJNS5_1CILi128EEENS7_ILi96EEENS7_ILi64EEEEEELi64ENS_6half_tEfNS_4arch4Sm80ELb0ELb1ELb1ELb1ELb0ELb0ELb1ELb0EEENS1_21CollectiveEpilogueFwdINS6_IJS8_SA_S9_EEENS6_IJNS7_ILi1EEESI_SI_EEESC_SE_Li128ELb1ELb1ELb0ELb0EEENS1_19SingleTileSchedulerILb1ELb0ELb1ELi128EEEEEEEEEvNT_6ParamsE,@"STO_CUDA_ENTRY STV_DEFAULT"
_ZN7cutlass13device_kernelIN5flash19enable_sm80_to_sm89INS1_16FlashAttnFwdSm80INS1_25CollectiveMainloopFwdSm80ILi4ELi1ELb0EN4cute5tupleIJNS5_1CILi128EEENS7_ILi96EEENS7_ILi64EEEEEELi64ENS_6half_tEfNS_4arch4Sm80ELb0ELb1ELb1ELb1ELb0ELb0ELb1ELb0EEENS1_21CollectiveEpilogueFwdINS6_IJS8_SA_S9_EEENS6_IJNS7_ILi1EEESI_SI_EEESC_SE_Li128ELb1ELb1ELb0ELb0EEENS1_19SingleTileSchedulerILb1ELb0ELb1ELi128EEEEEEEEEvNT_6ParamsE:
[----:B------:R-:W-:Y:S01]  /*0000*/  LDC R1, c[0x0][0x37c] ;  /* 0x0000df00ff017b82 */ /* 0x000fe20000000800 */
[----:B------:R-:W-:Y:S05]  /*0010*/  EXIT ;  /* 0x000000000000794d */ /* 0x000fea0003800000 */
.L_x_4:
        /* <DEDUP_REMOVED lines=14> */
.L_x_22:


//--------------------- .text._ZN7cutlass13device_kernelIN5flash19enable_sm80_to_sm89INS1_16FlashAttnFwdSm80INS1_25CollectiveMainloopFwdSm80ILi4ELi1ELb0EN4cute5tupleIJNS5_1CILi128EEENS7_ILi96EEENS7_ILi64EEEEEELi64ENS_6half_tEfNS_4arch4Sm80ELb0ELb1ELb1ELb1ELb0ELb1ELb1ELb0EEENS1_21CollectiveEpilogueFwdINS6_IJS8_SA_S9_EEENS6_IJNS7_ILi1EEESI_SI_EEESC_SE_Li128ELb1ELb1ELb0ELb0EEENS1_19SingleTileSchedulerILb1ELb0ELb1ELi128EEEEEEEEEvNT_6ParamsE --------------------------
	.section	.text._ZN7cutlass13device_kernelIN5flash19enable_sm80_to_sm89INS1_16FlashAttnFwdSm80INS1_25CollectiveMainloopFwdSm80ILi4ELi1ELb0EN4cute5tupleIJNS5_1CILi128EEENS7_ILi96EEENS7_ILi64EEEEEELi64ENS_6half_tEfNS_4arch4Sm80ELb0ELb1ELb1ELb1ELb0ELb1ELb1ELb0EEENS1_21CollectiveEpilogueFwdINS6_IJS8_SA_S9_EEENS6_IJNS7_ILi1EEESI_SI_EEESC_SE_Li128ELb1ELb1ELb0ELb0EEENS1_19SingleTileSchedulerILb1ELb0ELb1ELi128EEEEEEEEEvNT_6ParamsE,"ax",@progbits
	.align	128
.text._ZN7cutlass13device_kernelIN5flash19enable_sm80_to_sm89INS1_16FlashAttnFwdSm80INS1_25CollectiveMainloopFwdSm80ILi4ELi1ELb0EN4cute5tupleIJNS5_1CILi128EEENS7_ILi96EEENS7_ILi64EEEEEELi64ENS_6half_tEfNS_4arch4Sm80ELb0ELb1ELb1ELb1ELb0ELb1ELb1ELb0EEENS1_21CollectiveEpilogueFwdINS6_IJS8_SA_S9_EEENS6_IJNS7_ILi1EEESI_SI_EEESC_SE_Li128ELb1ELb1ELb0ELb0EEENS1_19SingleTileSchedulerILb1ELb0ELb1ELi128EEEEEEEEEvNT_6ParamsE:
        .type           _ZN7cutlass13device_kernelIN5flash19enable_sm80_to_sm89INS1_16FlashAttnFwdSm80INS1_25CollectiveMainloopFwdSm80ILi4ELi1ELb0EN4cute5tupleIJNS5_1CILi128EEENS7_ILi96EEENS7_ILi64EEEEEELi64ENS_6half_tEfNS_4arch4Sm80ELb0ELb1ELb1ELb1ELb0ELb1ELb1ELb0EEENS1_21CollectiveEpilogueFwdINS6_IJS8_SA_S9_EEENS6_IJNS7_ILi1EEESI_SI_EEESC_SE_Li128ELb1ELb1ELb0ELb0EEENS1_19SingleTileSchedulerILb1ELb0ELb1ELi128EEEEEEEEEvNT_6ParamsE,@function
        .size           _ZN7cutlass13device_kernelIN5flash19enable_sm80_to_sm89INS1_16FlashAttnFwdSm80INS1_25CollectiveMainloopFwdSm80ILi4ELi1ELb0EN4cute5tupleIJNS5_1CILi128EEENS7_ILi96EEENS7_ILi64EEEEEELi64ENS_6half_tEfNS_4arch4Sm80ELb0ELb1ELb1ELb1ELb0ELb1ELb1ELb0EEENS1_21CollectiveEpilogueFwdINS6_IJS8_SA_S9_EEENS6_IJNS7_ILi1EEESI_SI_EEESC_SE_Li128ELb1ELb1ELb0ELb0EEENS1_19SingleTileSchedulerILb1ELb0ELb1ELi128EEEEEEEEEvNT_6ParamsE,(.L_x_23 - _ZN7cutlass13device_kernelIN5flash19enable_sm80_to_sm89INS1_16FlashAttnFwdSm80INS1_25CollectiveMainloopFwdSm80ILi4ELi1ELb0EN4cute5tupleIJNS5_1CILi128EEENS7_ILi96EEENS7_ILi64EEEEEELi64ENS_6half_tEfNS_4arch4Sm80ELb0ELb1ELb1ELb1ELb0ELb1ELb1ELb0EEENS1_21CollectiveEpilogueFwdINS6_IJS8_SA_S9_EEENS6_IJNS7_ILi1EEESI_SI_EEESC_SE_Li128ELb1ELb1ELb0ELb0EEENS1_19SingleTileSchedulerILb1ELb0ELb1ELi128EEEEEEEEEvNT_6ParamsE)
        .other          _ZN7cutlass13device_kernelIN5flash19enable_sm80_to_sm89INS1_16FlashAttnFwdSm80INS1_25CollectiveMainloopFwdSm80ILi4ELi1ELb0EN4cute5tupleIJNS5_1CILi128EEENS7_ILi96EEENS7_ILi64EEEEEELi64ENS_6half_tEfNS_4arch4Sm80ELb0ELb1ELb1ELb1ELb0ELb1ELb1ELb0EEENS1_21CollectiveEpilogueFwdINS6_IJS8_SA_S9_EEENS6_IJNS7_ILi1EEESI_SI_EEESC_SE_Li128ELb1ELb1ELb0ELb0EEENS1_19SingleTileSchedulerILb1ELb0ELb1ELi128EEEEEEEEEvNT_6ParamsE,@"STO_CUDA_ENTRY STV_DEFAULT"
_ZN7cutlass13device_kernelIN5flash19enable_sm80_to_sm89INS1_16FlashAttnFwdSm80INS1_25CollectiveMainloopFwdSm80ILi4ELi1ELb0EN4cute5tupleIJNS5_1CILi128EEENS7_ILi96EEENS7_ILi64EEEEEELi64ENS_6half_tEfNS_4arch4Sm80ELb0ELb1ELb1ELb1ELb0ELb1ELb1ELb0EEENS1_21CollectiveEpilogueFwdINS6_IJS8_SA_S9_EEENS6_IJNS7_ILi1EEESI_SI_EEESC_SE_Li128ELb1ELb1ELb0ELb0EEENS1_19SingleTileSchedulerILb1ELb0ELb1ELi128EEEEEEEEEvNT_6ParamsE:
[----:B------:R-:W-:Y:S01]  /*0000*/  LDC R1, c[0x0][0x37c] ;  /* 0x0000df00ff017b82 */ /* 0x000fe20000000800 */
[----:B------:R-:W-:Y:S05]  /*0010*/  EXIT ;  /* 0x000000000000794d */ /* 0x000fea0003800000 */
.L_x_5:
        /* <DEDUP_REMOVED lines=14> */
.L_x_23:


//--------------------- .text._ZN7cutlass13device_kernelIN5flash19enable_sm80_to_sm89INS1_16FlashAttnFwdSm80INS1_25CollectiveMainloopFwdSm80ILi4ELi1ELb0EN4cute5tupleIJNS5_1CILi128EEENS7_ILi112EEENS7_ILi64EEEEEELi64ENS_6half_tEfNS_4arch4Sm80ELb1ELb0ELb1ELb0ELb0ELb0ELb1ELb0EEENS1_21CollectiveEpilogueFwdINS6_IJS8_SA_S9_EEENS6_IJNS7_ILi1EEESI_SI_EEESC_SE_Li128ELb0ELb1ELb0ELb0EEENS1_30DynamicPersistentTileSchedulerILi128ELi128ELb0ELb1ELb0EEEEEEEEEvNT_6ParamsE --------------------------
	.section	.text._ZN7cutlass13device_kernelIN5flash19enable_sm80_to_sm89INS1_16FlashAttnFwdSm80INS1_25CollectiveMainloopFwdSm80ILi4ELi1ELb0EN4cute5tupleIJNS5_1CILi128EEENS7_ILi112EEENS7_ILi64EEEEEELi64ENS_6half_tEfNS_4arch4Sm80ELb1ELb0ELb1ELb0ELb0ELb0ELb1ELb0EEENS1_21CollectiveEpilogueFwdINS6_IJS8_SA_S9_EEENS6_IJNS7_ILi1EEESI_SI_EEESC_SE_Li128ELb0ELb1ELb0ELb0EEENS1_30DynamicPersistentTileSchedulerILi128ELi128ELb0ELb1ELb0EEEEEEEEEvNT_6ParamsE,"ax",@progbits
	.align	128
.text._ZN7cutlass13device_kernelIN5flash19enable_sm80_to_sm89INS1_16FlashAttnFwdSm80INS1_25CollectiveMainloopFwdSm80ILi4ELi1ELb0EN4cute5tupleIJNS5_1CILi128EEENS7_ILi112EEENS7_ILi64EEEEEELi64ENS_6half_tEfNS_4arch4Sm80ELb1ELb0ELb1ELb0ELb0ELb0ELb1ELb0EEENS1_21CollectiveEpilogueFwdINS6_IJS8_SA_S9_EEENS6_IJNS7_ILi1EEESI_SI_EEESC_SE_Li128ELb0ELb1ELb0ELb0EEENS1_30DynamicPersistentTileSchedulerILi128ELi128ELb0ELb1ELb0EEEEEEEEEvNT_6ParamsE:
        .type           _ZN7cutlass13device_kernelIN5flash19enable_sm80_to_sm89INS1_16FlashAttnFwdSm80INS1_25CollectiveMainloopFwdSm80ILi4ELi1ELb0EN4cute5tupleIJNS5_1CILi128EEENS7_ILi112EEENS7_ILi64EEEEEELi64ENS_6half_tEfNS_4arch4Sm80ELb1ELb0ELb1ELb0ELb0ELb0ELb1ELb0EEENS1_21CollectiveEpilogueFwdINS6_IJS8_SA_S9_EEENS6_IJNS7_ILi1EEESI_SI_EEESC_SE_Li128ELb0ELb1ELb0ELb0EEENS1_30DynamicPersistentTileSchedulerILi128ELi128ELb0ELb1ELb0EEEEEEEEEvNT_6ParamsE,@function
        .size           _ZN7cutlass13device_kernelIN5flash19enable_sm80_to_sm89INS1_16FlashAttnFwdSm80INS1_25CollectiveMainloopFwdSm80ILi4ELi1ELb0EN4cute5tupleIJNS5_1CILi128EEENS7_ILi112EEENS7_ILi64EEEEEELi64ENS_6half_tEfNS_4arch4Sm80ELb1ELb0ELb1ELb0ELb0ELb0ELb1ELb0EEENS1_21CollectiveEpilogueFwdINS6_IJS8_SA_S9_EEENS6_IJNS7_ILi1EEESI_SI_EEESC_SE_Li128ELb0ELb1ELb0ELb0EEENS1_30DynamicPersistentTileSchedulerILi128ELi128ELb0ELb1ELb0EEEEEEEEEvNT_6ParamsE,(.L_x_24 - _ZN7cutlass13device_kernelIN5flash19enable_sm80_to_sm89INS1_16FlashAttnFwdSm80INS1_25CollectiveMainloopFwdSm80ILi4ELi1ELb0EN4cute5tupleIJNS5_1CILi128EEENS7_ILi112EEENS7_ILi64EEEEEELi64ENS_6half_tEfNS_4arch4Sm80ELb1ELb0ELb1ELb0ELb0ELb0ELb1ELb0EEENS1_21CollectiveEpilogueFwdINS6_IJS8_SA_S9_EEENS6_IJNS7_ILi1EEESI_SI_EEESC_SE_Li128ELb0ELb1ELb0ELb0EEENS1_30DynamicPersistentTileSchedulerILi128ELi128ELb0ELb1ELb0EEEEEEEEEvNT_6ParamsE)
        .other          _ZN7cutlass13device_kernelIN5flash19enable_sm80_to_sm89INS1_16FlashAttnFwdSm80INS1_25CollectiveMainloopFwdSm80ILi4ELi1ELb0EN4cute5tupleIJNS5_1CILi128EEENS7_ILi112EEENS7_ILi64EEEEEELi64ENS_6half_tEfNS_4arch4Sm80ELb1ELb0ELb1ELb0ELb0ELb0ELb1ELb0EEENS1_21CollectiveEpilogueFwdINS6_IJS8_SA_S9_EEENS6_IJNS7_ILi1EEESI_SI_EEESC_SE_Li128ELb0ELb1ELb0ELb0EEENS1_30DynamicPersistentTileSchedulerILi128ELi128ELb0ELb1ELb0EEEEEEEEEvNT_6ParamsE,@"STO_CUDA_ENTRY STV_DEFAULT"
_ZN7cutlass13device_kernelIN5flash19enable_sm80_to_sm89INS1_16FlashAttnFwdSm80INS1_25CollectiveMainloopFwdSm80ILi4ELi1ELb0EN4cute5tupleIJNS5_1CILi128EEENS7_ILi112EEENS7_ILi64EEEEEELi64ENS_6half_tEfNS_4arch4Sm80ELb1ELb0ELb1ELb0ELb0ELb0ELb1ELb0EEENS1_21CollectiveEpilogueFwdINS6_IJS8_SA_S9_EEENS6_IJNS7_ILi1EEESI_SI_EEESC_SE_Li128ELb0ELb1ELb0ELb0EEENS1_30DynamicPersistentTileSchedulerILi128ELi128ELb0ELb1ELb0EEEEEEEEEvNT_6ParamsE:
[----:B------:R-:W-:Y:S01]  /*0000*/  LDC R1, c[0x0][0x37c] ;  /* 0x0000df00ff017b82 */ /* 0x000fe20000000800 */
[----:B------:R-:W-:Y:S05]  /*0010*/  EXIT ;  /* 0x000000000000794d */ /* 0x000fea0003800000 */
.L_x_6:
        /* <DEDUP_REMOVED lines=14> */
.L_x_24:


//--------------------- .text._ZN7cutlass13device_kernelIN5flash19enable_sm80_to_sm89INS1_16FlashAttnFwdSm80INS1_25CollectiveMainloopFwdSm80ILi4ELi1ELb0EN4cute5tupleIJNS5_1CILi128EEENS7_ILi112EEENS7_ILi64EEEEEELi64ENS_6half_tEfNS_4arch4Sm80ELb1ELb0ELb1ELb1ELb0ELb0ELb1ELb0EEENS1_21CollectiveEpilogueFwdINS6_IJS8_SA_S9_EEENS6_IJNS7_ILi1EEESI_SI_EEESC_SE_Li128ELb1ELb1ELb0ELb0EEENS1_19SingleTileSchedulerILb1ELb0ELb1ELi128EEEEEEEEEvNT_6ParamsE --------------------------
	.section	.text._ZN7cutlass13device_kernelIN5flash19enable_sm80_to_sm89INS1_16FlashAttnFwdSm80INS1_25CollectiveMainloopFwdSm80ILi4ELi1ELb0EN4cute5tupleIJNS5_1CILi128EEENS7_ILi112EEENS7_ILi64EEEEEELi64ENS_6half_tEfNS_4arch4Sm80ELb1ELb0ELb1ELb1ELb0ELb0ELb1ELb0EEENS1_21CollectiveEpilogueFwdINS6_IJS8_SA_S9_EEENS6_IJNS7_ILi1EEESI_SI_EEESC_SE_Li128ELb1ELb1ELb0ELb0EEENS1_19SingleTileSchedulerILb1ELb0ELb1ELi128EEEEEEEEEvNT_6ParamsE,"ax",@progbits
	.align	128
.text._ZN7cutlass13device_kernelIN5flash19enable_sm80_to_sm89INS1_16FlashAttnFwdSm80INS1_25CollectiveMainloopFwdSm80ILi4ELi1ELb0EN4cute5tupleIJNS5_1CILi128EEENS7_ILi112EEENS7_ILi64EEEEEELi64ENS_6half_tEfNS_4arch4Sm80ELb1ELb0ELb1ELb1ELb0ELb0ELb1ELb0EEENS1_21CollectiveEpilogueFwdINS6_IJS8_SA_S9_EEENS6_IJNS7_ILi1EEESI_SI_EEESC_SE_Li128ELb1ELb1ELb0ELb0EEENS1_19SingleTileSchedulerILb1ELb0ELb1ELi128EEEEEEEEEvNT_6ParamsE:
        .type           _ZN7cutlass13device_kernelIN5flash19enable_sm80_to_sm89INS1_16FlashAttnFwdSm80INS1_25CollectiveMainloopFwdSm80ILi4ELi1ELb0EN4cute5tupleIJNS5_1CILi128EEENS7_ILi112EEENS7_ILi64EEEEEELi64ENS_6half_tEfNS_4arch4Sm80ELb1ELb0ELb1ELb1ELb0ELb0ELb1ELb0EEENS1_21CollectiveEpilogueFwdINS6_IJS8_SA_S9_EEENS6_IJNS7_ILi1EEESI_SI_EEESC_SE_Li128ELb1ELb1ELb0ELb0EEENS1_19SingleTileSchedulerILb1ELb0ELb1ELi128EEEEEEEEEvNT_6ParamsE,@function
        .size           _ZN7cutlass13device_kernelIN5flash19enable_sm80_to_sm89INS1_16FlashAttnFwdSm80INS1_25CollectiveMainloopFwdSm80ILi4ELi1ELb0EN4cute5tupleIJNS5_1CILi128EEENS7_ILi112EEENS7_ILi64EEEEEELi64ENS_6half_tEfNS_4arch4Sm80ELb1ELb0ELb1ELb1ELb0ELb0ELb1ELb0EEENS1_21CollectiveEpilogueFwdINS6_IJS8_SA_S9_EEENS6_IJNS7_ILi1EEESI_SI_EEESC_SE_Li128ELb1ELb1ELb0ELb0EEENS1_19SingleTileSchedulerILb1ELb0ELb1ELi128EEEEEEEEEvNT_6ParamsE,(.L_x_25 - _ZN7cutlass13device_kernelIN5flash19enable_sm80_to_sm89INS1_16FlashAttnFwdSm80INS1_25CollectiveMainloopFwdSm80ILi4ELi1ELb0EN4cute5tupleIJNS5_1CILi128EEENS7_ILi112EEENS7_ILi64EEEEEELi64ENS_6half_tEfNS_4arch4Sm80ELb1ELb0ELb1ELb1ELb0ELb0ELb1ELb0EEENS1_21CollectiveEpilogueFwdINS6_IJS8_SA_S9_EEENS6_IJNS7_ILi1EEESI_SI_EEESC_SE_Li128ELb1ELb1ELb0ELb0EEENS1_19SingleTileSchedulerILb1ELb0ELb1ELi128EEEEEEEEEvNT_6ParamsE)
        .other          _ZN7cutlass13device_kernelIN5flash19enable_sm80_to_sm89INS1_16FlashAttnFwdSm80INS1_25CollectiveMainloopFwdSm80ILi4ELi1ELb0EN4cute5tupleIJNS5_1CILi128EEENS7_ILi112EEENS7_ILi64EEEEEELi64ENS_6half_tEfNS_4arch4Sm80ELb1ELb0ELb1ELb1ELb0ELb0ELb1ELb0EEENS1_21CollectiveEpilogueFwdINS6_IJS8_SA_S9_EEENS6_IJNS7_ILi1EEESI_SI_EEESC_SE_Li128ELb1ELb1ELb0ELb0EEENS1_19SingleTileSchedulerILb1ELb0ELb1ELi128EEEEEEEEEvNT_6ParamsE,@"STO_CUDA_ENTRY STV_DEFAULT"
_ZN7cutlass13device_kernelIN5flash19enable_sm80_to_sm89INS1_16FlashAttnFwdSm80INS1_25CollectiveMainloopFwdSm80ILi4ELi1ELb0EN4cute5tupleIJNS5_1CILi128EEENS7_ILi112EEENS7_ILi64EEEEEELi64ENS_6half_tEfNS_4arch4Sm80ELb1ELb0ELb1ELb1ELb0ELb0ELb1ELb0EEENS1_21CollectiveEpilogueFwdINS6_IJS8_SA_S9_EEENS6_IJNS7_ILi1EEESI_SI_EEESC_SE_Li128ELb1ELb1ELb0ELb0EEENS1_19SingleTileSchedulerILb1ELb0ELb1ELi128EEEEEEEEEvNT_6ParamsE:
[----:B------:R-:W-:Y:S01]  /*0000*/  LDC R1, c[0x0][0x37c] ;  /* 0x0000df00ff017b82 */ /* 0x000fe20000000800 */
[----:B------:R-:W-:Y:S05]  /*0010*/  EXIT ;  /* 0x000000000000794d */ /* 0x000fea0003800000 */
.L_x_7:
        /* <DEDUP_REMOVED lines=14> */
.L_x_25:


//--------------------- .text._ZN7cutlass13device_kernelIN5flash19enable_sm80_to_sm89INS1_16FlashAttnFwdSm80INS1_25CollectiveMainloopFwdSm80ILi4ELi1ELb0EN4cute5tupleIJNS5_1CILi128EEENS7_ILi112EEENS7_ILi64EEEEEELi64ENS_6half_tEfNS_4arch4Sm80ELb1ELb0ELb1ELb1ELb0ELb1ELb1ELb0EEENS1_21CollectiveEpilogueFwdINS6_IJS8_SA_S9_EEENS6_IJNS7_ILi1EEESI_SI_EEESC_SE_Li128ELb1ELb1ELb0ELb0EEENS1_19SingleTileSchedulerILb1ELb0ELb1ELi128EEEEEEEEEvNT_6ParamsE --------------------------
	.section	.text._ZN7cutlass13device_kernelIN5flash19enable_sm80_to_sm89INS1_16FlashAttnFwdSm80INS1_25CollectiveMainloopFwdSm80ILi4ELi1ELb0EN4cute5tupleIJNS5_1CILi128EEENS7_ILi112EEENS7_ILi64EEEEEELi64ENS_6half_tEfNS_4arch4Sm80ELb1ELb0ELb1ELb1ELb0ELb1ELb1ELb0EEENS1_21CollectiveEpilogueFwdINS6_IJS8_SA_S9_EEENS6_IJNS7_ILi1EEESI_SI_EEESC_SE_Li128ELb1ELb1ELb0ELb0EEENS1_19SingleTileSchedulerILb1ELb0ELb1ELi128EEEEEEEEEvNT_6ParamsE,"ax",@progbits
	.align	128
.text._ZN7cutlass13device_kernelIN5flash19enable_sm80_to_sm89INS1_16FlashAttnFwdSm80INS1_25CollectiveMainloopFwdSm80ILi4ELi1ELb0EN4cute5tupleIJNS5_1CILi128EEENS7_ILi112EEENS7_ILi64EEEEEELi64ENS_6half_tEfNS_4arch4Sm80ELb1ELb0ELb1ELb1ELb0ELb1ELb1ELb0EEENS1_21CollectiveEpilogueFwdINS6_IJS8_SA_S9_EEENS6_IJNS7_ILi1EEESI_SI_EEESC_SE_Li128ELb1ELb1ELb0ELb0EEENS1_19SingleTileSchedulerILb1ELb0ELb1ELi128EEEEEEEEEvNT_6ParamsE:
        .type           _ZN7cutlass13device_kernelIN5flash19enable_sm80_to_sm89INS1_16FlashAttnFwdSm80INS1_25CollectiveMainloopFwdSm80ILi4ELi1ELb0EN4cute5tupleIJNS5_1CILi128EEENS7_ILi112EEENS7_ILi64EEEEEELi64ENS_6half_tEfNS_4arch4Sm80ELb1ELb0ELb1ELb1ELb0ELb1ELb1ELb0EEENS1_21CollectiveEpilogueFwdINS6_IJS8_SA_S9_EEENS6_IJNS7_ILi1EEESI_SI_EEESC_SE_Li128ELb1ELb1ELb0ELb0EEENS1_19SingleTileSchedulerILb1ELb0ELb1ELi128EEEEEEEEEvNT_6ParamsE,@function
        .size           _ZN7cutlass13device_kernelIN5flash19enable_sm80_to_sm89INS1_16FlashAttnFwdSm80INS1_25CollectiveMainloopFwdSm80ILi4ELi1ELb0EN4cute5tupleIJNS5_1CILi128EEENS7_ILi112EEENS7_ILi64EEEEEELi64ENS_6half_tEfNS_4arch4Sm80ELb1ELb0ELb1ELb1ELb0ELb1ELb1ELb0EEENS1_21CollectiveEpilogueFwdINS6_IJS8_SA_S9_EEENS6_IJNS7_ILi1EEESI_SI_EEESC_SE_Li128ELb1ELb1ELb0ELb0EEENS1_19SingleTileSchedulerILb1ELb0ELb1ELi128EEEEEEEEEvNT_6ParamsE,(.L_x_26 - _ZN7cutlass13device_kernelIN5flash19enable_sm80_to_sm89INS1_16FlashAttnFwdSm80INS1_25CollectiveMainloopFwdSm80ILi4ELi1ELb0EN4cute5tupleIJNS5_1CILi128EEENS7_ILi112EEENS7_ILi64EEEEEELi64ENS_6half_tEfNS_4arch4Sm80ELb1ELb0ELb1ELb1ELb0ELb1ELb1ELb0EEENS1_21CollectiveEpilogueFwdINS6_IJS8_SA_S9_EEENS6_IJNS7_ILi1EEESI_SI_EEESC_SE_Li128ELb1ELb1ELb0ELb0EEENS1_19SingleTileSchedulerILb1ELb0ELb1ELi128EEEEEEEEEvNT_6ParamsE)
        .other          _ZN7cutlass13device_kernelIN5flash19enable_sm80_to_sm89INS1_16FlashAttnFwdSm80INS1_25CollectiveMainloopFwdSm80ILi4ELi1ELb0EN4cute5tupleIJNS5_1CILi128EEENS7_ILi112EEENS7_ILi64EEEEEELi64ENS_6half_tEfNS_4arch4Sm80ELb1ELb0ELb1ELb1ELb0ELb1ELb1ELb0EEENS1_21CollectiveEpilogueFwdINS6_IJS8_SA_S9_EEENS6_IJNS7_ILi1EEESI_SI_EEESC_SE_Li128ELb1ELb1ELb0ELb0EEENS1_19SingleTileSchedulerILb1ELb0ELb1ELi128EEEEEEEEEvNT_6ParamsE,@"STO_CUDA_ENTRY STV_DEFAULT"
_ZN7cutlass13device_kernelIN5flash19enable_sm80_to_sm89INS1_16FlashAttnFwdSm80INS1_25CollectiveMainloopFwdSm80ILi4ELi1ELb0EN4cute5tupleIJNS5_1CILi128EEENS7_ILi112EEENS7_ILi64EEEEEELi64ENS_6half_tEfNS_4arch4Sm80ELb1ELb0ELb1ELb1ELb0ELb1ELb1ELb0EEENS1_21CollectiveEpilogueFwdINS6_IJS8_SA_S9_EEENS6_IJNS7_ILi1EEESI_SI_EEESC_SE_Li128ELb1ELb1ELb0ELb0EEENS1_19SingleTileSchedulerILb1ELb0ELb1ELi128EEEEEEEEEvNT_6ParamsE:
[----:B------:R-:W-:Y:S01]  /*0000*/  LDC R1, c[0x0][0x37c] ;  /* 0x0000df00ff017b82 */ /* 0x000fe20000000800 */
[----:B------:R-:W-:Y:S05]  /*0010*/  EXIT ;  /* 0x000000000000794d */ /* 0x000fea0003800000 */
.L_x_8:
        /* <DEDUP_REMOVED lines=14> */
.L_x_26:


//--------------------- .text._ZN7cutlass13device_kernelIN5flash19enable_sm80_to_sm89INS1_16FlashAttnFwdSm80INS1_25CollectiveMainloopFwdSm80ILi4ELi1ELb0EN4cute5tupleIJNS5_1CILi128EEENS7_ILi112EEENS7_ILi64EEEEEELi64ENS_6half_tEfNS_4arch4Sm80ELb0ELb0ELb0ELb0ELb0ELb0ELb1ELb0EEENS1_21CollectiveEpilogueFwdINS6_IJS8_SA_S9_EEENS6_IJNS7_ILi1EEESI_SI_EEESC_SE_Li128ELb0ELb1ELb0ELb0EEENS1_19SingleTileSchedulerILb0ELb0ELb1ELi128EEEEEEEEEvNT_6ParamsE --------------------------
	.section	.text._ZN7cutlass13device_kernelIN5flash19enable_sm80_to_sm89INS1_16FlashAttnFwdSm80INS1_25CollectiveMainloopFwdSm80ILi4ELi1ELb0EN4cute5tupleIJNS5_1CILi128EEENS7_ILi112EEENS7_ILi64EEEEEELi64ENS_6half_tEfNS_4arch4Sm80ELb0ELb0ELb0ELb0ELb0ELb0ELb1ELb0EEENS1_21CollectiveEpilogueFwdINS6_IJS8_SA_S9_EEENS6_IJNS7_ILi1EEESI_SI_EEESC_SE_Li128ELb0ELb1ELb0ELb0EEENS1_19SingleTileSchedulerILb0ELb0ELb1ELi128EEEEEEEEEvNT_6ParamsE,"ax",@progbits
	.align	128
.text._ZN7cutlass13device_kernelIN5flash19enable_sm80_to_sm89INS1_16FlashAttnFwdSm80INS1_25CollectiveMainloopFwdSm80ILi4ELi1ELb0EN4cute5tupleIJNS5_1CILi128EEENS7_ILi112EEENS7_ILi64EEEEEELi64ENS_6half_tEfNS_4arch4Sm80ELb0ELb0ELb0ELb0ELb0ELb0ELb1ELb0EEENS1_21CollectiveEpilogueFwdINS6_IJS8_SA_S9_EEENS6_IJNS7_ILi1EEESI_SI_EEESC_SE_Li128ELb0ELb1ELb0ELb0EEENS1_19SingleTileSchedulerILb0ELb0ELb1ELi128EEEEEEEEEvNT_6ParamsE:
        .type           _ZN7cutlass13device_kernelIN5flash19enable_sm80_to_sm89INS1_16FlashAttnFwdSm80INS1_25CollectiveMainloopFwdSm80ILi4ELi1ELb0EN4cute5tupleIJNS5_1CILi128EEENS7_ILi112EEENS7_ILi64EEEEEELi64ENS_6half_tEfNS_4arch4Sm80ELb0ELb0ELb0ELb0ELb0ELb0ELb1ELb0EEENS1_21CollectiveEpilogueFwdINS6_IJS8_SA_S9_EEENS6_IJNS7_ILi1EEESI_SI_EEESC_SE_Li128ELb0ELb1ELb0ELb0EEENS1_19SingleTileSchedulerILb0ELb0ELb1ELi128EEEEEEEEEvNT_6ParamsE,@function
        .size           _ZN7cutlass13device_kernelIN5flash19enable_sm80_to_sm89INS1_16FlashAttnFwdSm80INS1_25CollectiveMainloopFwdSm80ILi4ELi1ELb0EN4cute5tupleIJNS5_1CILi128EEENS7_ILi112EEENS7_ILi64EEEEEELi64ENS_6half_tEfNS_4arch4Sm80ELb0ELb0ELb0ELb0ELb0ELb0ELb1ELb0EEENS1_21CollectiveEpilogueFwdINS6_IJS8_SA_S9_EEENS6_IJNS7_ILi1EEESI_SI_EEESC_SE_Li128ELb0ELb1ELb0ELb0EEENS1_19SingleTileSchedulerILb0ELb0ELb1ELi128EEEEEEEEEvNT_6ParamsE,(.L_x_27 - _ZN7cutlass13device_kernelIN5flash19enable_sm80_to_sm89INS1_16FlashAttnFwdSm80INS1_25CollectiveMainloopFwdSm80ILi4ELi1ELb0EN4cute5tupleIJNS5_1CILi128EEENS7_ILi112EEENS7_ILi64EEEEEELi64ENS_6half_tEfNS_4arch4Sm80ELb0ELb0ELb0ELb0ELb0ELb0ELb1ELb0EEENS1_21CollectiveEpilogueFwdINS6_IJS8_SA_S9_EEENS6_IJNS7_ILi1EEESI_SI_EEESC_SE_Li128ELb0ELb1ELb0ELb0EEENS1_19SingleTileSchedulerILb0ELb0ELb1ELi128EEEEEEEEEvNT_6ParamsE)
        .other          _ZN7cutlass13device_kernelIN5flash19enable_sm80_to_sm89INS1_16FlashAttnFwdSm80INS1_25CollectiveMainloopFwdSm80ILi4ELi1ELb0EN4cute5tupleIJNS5_1CILi128EEENS7_ILi112EEENS7_ILi64EEEEEELi64ENS_6half_tEfNS_4arch4Sm80ELb0ELb0ELb0ELb0ELb0ELb0ELb1ELb0EEENS1_21CollectiveEpilogueFwdINS6_IJS8_SA_S9_EEENS6_IJNS7_ILi1EEESI_SI_EEESC_SE_Li128ELb0ELb1ELb0ELb0EEENS1_19SingleTileSchedulerILb0ELb0ELb1ELi128EEEEEEEEEvNT_6ParamsE,@"STO_CUDA_ENTRY STV_DEFAULT"
_ZN7cutlass13device_kernelIN5flash19enable_sm80_to_sm89INS1_16FlashAttnFwdSm80INS1_25CollectiveMainloopFwdSm80ILi4ELi1ELb0EN4cute5tupleIJNS5_1CILi128EEENS7_ILi112EEENS7_ILi64EEEEEELi64ENS_6half_tEfNS_4arch4Sm80ELb0ELb0ELb0ELb0ELb0ELb0ELb1ELb0EEENS1_21CollectiveEpilogueFwdINS6_IJS8_SA_S9_EEENS6_IJNS7_ILi1EEESI_SI_EEESC_SE_Li128ELb0ELb1ELb0ELb0EEENS1_19SingleTileSchedulerILb0ELb0ELb1ELi128EEEEEEEEEvNT_6ParamsE:
[----:B------:R-:W-:Y:S01]  /*0000*/  LDC R1, c[0x0][0x37c] ;  /* 0x0000df00ff017b82 */ /* 0x000fe20000000800 */
[----:B------:R-:W-:Y:S05]  /*0010*/  EXIT ;  /* 0x000000000000794d */ /* 0x000fea0003800000 */
.L_x_9:
        /* <DEDUP_REMOVED lines=14> */
.L_x_27:


//--------------------- .text._ZN7cutlass13device_kernelIN5flash19enable_sm80_to_sm89INS1_16FlashAttnFwdSm80INS1_25CollectiveMainloopFwdSm80ILi4ELi1ELb0EN4cute5tupleIJNS5_1CILi128EEENS7_ILi112EEENS7_ILi64EEEEEELi64ENS_6half_tEfNS_4arch4Sm80ELb0ELb0ELb0ELb1ELb0ELb0ELb1ELb0EEENS1_21CollectiveEpilogueFwdINS6_IJS8_SA_S9_EEENS6_IJNS7_ILi1EEESI_SI_EEESC_SE_Li128ELb1ELb1ELb0ELb0EEENS1_19SingleTileSchedulerILb1ELb0ELb1ELi128EEEEEEEEEvNT_6ParamsE --------------------------
	.section	.text._ZN7cutlass13device_kernelIN5flash19enable_sm80_to_sm89INS1_16FlashAttnFwdSm80INS1_25CollectiveMainloopFwdSm80ILi4ELi1ELb0EN4cute5tupleIJNS5_1CILi128EEENS7_ILi112EEENS7_ILi64EEEEEELi64ENS_6half_tEfNS_4arch4Sm80ELb0ELb0ELb0ELb1ELb0ELb0ELb1ELb0EEENS1_21CollectiveEpilogueFwdINS6_IJS8_SA_S9_EEENS6_IJNS7_ILi1EEESI_SI_EEESC_SE_Li128ELb1ELb1ELb0ELb0EEENS1_19SingleTileSchedulerILb1ELb0ELb1ELi128EEEEEEEEEvNT_6ParamsE,"ax",@progbits
	.align	128
.text._ZN7cutlass13device_kernelIN5flash19enable_sm80_to_sm89INS1_16FlashAttnFwdSm80INS1_25CollectiveMainloopFwdSm80ILi4ELi1ELb0EN4cute5tupleIJNS5_1CILi128EEENS7_ILi112EEENS7_ILi64EEEEEELi64ENS_6half_tEfNS_4arch4Sm80ELb0ELb0ELb0ELb1ELb0ELb0ELb1ELb0EEENS1_21CollectiveEpilogueFwdINS6_IJS8_SA_S9_EEENS6_IJNS7_ILi1EEESI_SI_EEESC_SE_Li128ELb1ELb1ELb0ELb0EEENS1_19SingleTileSchedulerILb1ELb0ELb1ELi128EEEEEEEEEvNT_6ParamsE:
        .type           _ZN7cutlass13device_kernelIN5flash19enable_sm80_to_sm89INS1_16FlashAttnFwdSm80INS1_25CollectiveMainloopFwdSm80ILi4ELi1ELb0EN4cute5tupleIJNS5_1CILi128EEENS7_ILi112EEENS7_ILi64EEEEEELi64ENS_6half_tEfNS_4arch4Sm80ELb0ELb0ELb0ELb1ELb0ELb0ELb1ELb0EEENS1_21CollectiveEpilogueFwdINS6_IJS8_SA_S9_EEENS6_IJNS7_ILi1EEESI_SI_EEESC_SE_Li128ELb1ELb1ELb0ELb0EEENS1_19SingleTileSchedulerILb1ELb0ELb1ELi128EEEEEEEEEvNT_6ParamsE,@function
        .size           _ZN7cutlass13device_kernelIN5flash19enable_sm80_to_sm89INS1_16FlashAttnFwdSm80INS1_25CollectiveMainloopFwdSm80ILi4ELi1ELb0EN4cute5tupleIJNS5_1CILi128EEENS7_ILi112EEENS7_ILi64EEEEEELi64ENS_6half_tEfNS_4arch4Sm80ELb0ELb0ELb0ELb1ELb0ELb0ELb1ELb0EEENS1_21CollectiveEpilogueFwdINS6_IJS8_SA_S9_EEENS6_IJNS7_ILi1EEESI_SI_EEESC_SE_Li128ELb1ELb1ELb0ELb0EEENS1_19SingleTileSchedulerILb1ELb0ELb1ELi128EEEEEEEEEvNT_6ParamsE,(.L_x_28 - _ZN7cutlass13device_kernelIN5flash19enable_sm80_to_sm89INS1_16FlashAttnFwdSm80INS1_25CollectiveMainloopFwdSm80ILi4ELi1ELb0EN4cute5tupleIJNS5_1CILi128EEENS7_ILi112EEENS7_ILi64EEEEEELi64ENS_6half_tEfNS_4arch4Sm80ELb0ELb0ELb0ELb1ELb0ELb0ELb1ELb0EEENS1_21CollectiveEpilogueFwdINS6_IJS8_SA_S9_EEENS6_IJNS7_ILi1EEESI_SI_EEESC_SE_Li128ELb1ELb1ELb0ELb0EEENS1_19SingleTileSchedulerILb1ELb0ELb1ELi128EEEEEEEEEvNT_6ParamsE)
        .other          _ZN7cutlass13device_kernelIN5flash19enable_sm80_to_sm89INS1_16FlashAttnFwdSm80INS1_25CollectiveMainloopFwdSm80ILi4ELi1ELb0EN4cute5tupleIJNS5_1CILi128EEENS7_ILi112EEENS7_ILi64EEEEEELi64ENS_6half_tEfNS_4arch4Sm80ELb0ELb0ELb0ELb1ELb0ELb0ELb1ELb0EEENS1_21CollectiveEpilogueFwdINS6_IJS8_SA_S9_EEENS6_IJNS7_ILi1EEESI_SI_EEESC_SE_Li128ELb1ELb1ELb0ELb0EEENS1_19SingleTileSchedulerILb1ELb0ELb1ELi128EEEEEEEEEvNT_6ParamsE,@"STO_CUDA_ENTRY STV_DEFAULT"
_ZN7cutlass13device_kernelIN5flash19enable_sm80_to_sm89INS1_16FlashAttnFwdSm80INS1_25CollectiveMainloopFwdSm80ILi4ELi1ELb0EN4cute5tupleIJNS5_1CILi128EEENS7_ILi112EEENS7_ILi64EEEEEELi64ENS_6half_tEfNS_4arch4Sm80ELb0ELb0ELb0ELb1ELb0ELb0ELb1ELb0EEENS1_21CollectiveEpilogueFwdINS6_IJS8_SA_S9_EEENS6_IJNS7_ILi1EEESI_SI_EEESC_SE_Li128ELb1ELb1ELb0ELb0EEENS1_19SingleTileSchedulerILb1ELb0ELb1ELi128EEEEEEEEEvNT_6ParamsE:
[----:B------:R-:W-:Y:S01]  /*0000*/  LDC R1, c[0x0][0x37c] ;  /* 0x0000df00ff017b82 */ /* 0x000fe20000000800 */
[----:B------:R-:W-:Y:S05]  /*0010*/  EXIT ;  /* 0x000000000000794d */ /* 0x000fea0003800000 */
.L_x_10:
        /* <DEDUP_REMOVED lines=14> */
.L_x_28:


//--------------------- .text._ZN7cutlass13device_kernelIN5flash19enable_sm80_to_sm89INS1_16FlashAttnFwdSm80INS1_25CollectiveMainloopFwdSm80ILi4ELi1ELb0EN4cute5tupleIJNS5_1CILi128EEENS7_ILi112EEENS7_ILi64EEEEEELi64ENS_6half_tEfNS_4arch4Sm80ELb0ELb0ELb0ELb1ELb0ELb1ELb1ELb0EEENS1_21CollectiveEpilogueFwdINS6_IJS8_SA_S9_EEENS6_IJNS7_ILi1EEESI_SI_EEESC_SE_Li128ELb1ELb1ELb0ELb0EEENS1_19SingleTileSchedulerILb1ELb0ELb1ELi128EEEEEEEEEvNT_6ParamsE --------------------------
	.section	.text._ZN7cutlass13device_kernelIN5flash19enable_sm80_to_sm89INS1_16FlashAttnFwdSm80INS1_25CollectiveMainloopFwdSm80ILi4ELi1ELb0EN4cute5tupleIJNS5_1CILi128EEENS7_ILi112EEENS7_ILi64EEEEEELi64ENS_6half_tEfNS_4arch4Sm80ELb0ELb0ELb0ELb1ELb0ELb1ELb1ELb0EEENS1_21CollectiveEpilogueFwdINS6_IJS8_SA_S9_EEENS6_IJNS7_ILi1EEESI_SI_EEESC_SE_Li128ELb1ELb1ELb0ELb0EEENS1_19SingleTileSchedulerILb1ELb0ELb1ELi128EEEEEEEEEvNT_6ParamsE,"ax",@progbits
	.align	128
.text._ZN7cutlass13device_kernelIN5flash19enable_sm80_to_sm89INS1_16FlashAttnFwdSm80INS1_25CollectiveMainloopFwdSm80ILi4ELi1ELb0EN4cute5tupleIJNS5_1CILi128EEENS7_ILi112EEENS7_ILi64EEEEEELi64ENS_6half_tEfNS_4arch4Sm80ELb0ELb0ELb0ELb1ELb0ELb1ELb1ELb0EEENS1_21CollectiveEpilogueFwdINS6_IJS8_SA_S9_EEENS6_IJNS7_ILi1EEESI_SI_EEESC_SE_Li128ELb1ELb1ELb0ELb0EEENS1_19SingleTileSchedulerILb1ELb0ELb1ELi128EEEEEEEEEvNT_6ParamsE:
        .type           _ZN7cutlass13device_kernelIN5flash19enable_sm80_to_sm89INS1_16FlashAttnFwdSm80INS1_25CollectiveMainloopFwdSm80ILi4ELi1ELb0EN4cute5tupleIJNS5_1CILi128EEENS7_ILi112EEENS7_ILi64EEEEEELi64ENS_6half_tEfNS_4arch4Sm80ELb0ELb0ELb0ELb1ELb0ELb1ELb1ELb0EEENS1_21CollectiveEpilogueFwdINS6_IJS8_SA_S9_EEENS6_IJNS7_ILi1EEESI_SI_EEESC_SE_Li128ELb1ELb1ELb0ELb0EEENS1_19SingleTileSchedulerILb1ELb0ELb1ELi128EEEEEEEEEvNT_6ParamsE,@function
        .size           _ZN7cutlass13device_kernelIN5flash19enable_sm80_to_sm89INS1_16FlashAttnFwdSm80INS1_25CollectiveMainloopFwdSm80ILi4ELi1ELb0EN4cute5tupleIJNS5_1CILi128EEENS7_ILi112EEENS7_ILi64EEEEEELi64ENS_6half_tEfNS_4arch4Sm80ELb0ELb0ELb0ELb1ELb0ELb1ELb1ELb0EEENS1_21CollectiveEpilogueFwdINS6_IJS8_SA_S9_EEENS6_IJNS7_ILi1EEESI_SI_EEESC_SE_Li128ELb1ELb1ELb0ELb0EEENS1_19SingleTileSchedulerILb1ELb0ELb1ELi128EEEEEEEEEvNT_6ParamsE,(.L_x_29 - _ZN7cutlass13device_kernelIN5flash19enable_sm80_to_sm89INS1_16FlashAttnFwdSm80INS1_25CollectiveMainloopFwdSm80ILi4ELi1ELb0EN4cute5tupleIJNS5_1CILi128EEENS7_ILi112EEENS7_ILi64EEEEEELi64ENS_6half_tEfNS_4arch4Sm80ELb0ELb0ELb0ELb1ELb0ELb1ELb1ELb0EEENS1_21CollectiveEpilogueFwdINS6_IJS8_SA_S9_EEENS6_IJNS7_ILi1EEESI_SI_EEESC_SE_Li128ELb1ELb1ELb0ELb0EEENS1_19SingleTileSchedulerILb1ELb0ELb1ELi128EEEEEEEEEvNT_6ParamsE)
        .other          _ZN7cutlass13device_kernelIN5flash19enable_sm80_to_sm89INS1_16FlashAttnFwdSm80INS1_25CollectiveMainloopFwdSm80ILi4ELi1ELb0EN4cute5tupleIJNS5_1CILi128EEENS7_ILi112EEENS7_ILi64EEEEEELi64ENS_6half_tEfNS_4arch4Sm80ELb0ELb0ELb0ELb1ELb0ELb1ELb1ELb0EEENS1_21CollectiveEpilogueFwdINS6_IJS8_SA_S9_EEENS6_IJNS7_ILi1EEESI_SI_EEESC_SE_Li128ELb1ELb1ELb0ELb0EEENS1_19SingleTileSchedulerILb1ELb0ELb1ELi128EEEEEEEEEvNT_6ParamsE,@"STO_CUDA_ENTRY STV_DEFAULT"
_ZN7cutlass13device_kernelIN5flash19enable_sm80_to_sm89INS1_16FlashAttnFwdSm80INS1_25CollectiveMainloopFwdSm80ILi4ELi1ELb0EN4cute5tupleIJNS5_1CILi128EEENS7_ILi112EEENS7_ILi64EEEEEELi64ENS_6half_tEfNS_4arch4Sm80ELb0ELb0ELb0ELb1ELb0ELb1ELb1ELb0EEENS1_21CollectiveEpilogueFwdINS6_IJS8_SA_S9_EEENS6_IJNS7_ILi1EEESI_SI_EEESC_SE_Li128ELb1ELb1ELb0ELb0EEENS1_19SingleTileSchedulerILb1ELb0ELb1ELi128EEEEEEEEEvNT_6ParamsE:
[----:B------:R-:W-:Y:S01]  /*0000*/  LDC R1, c[0x0][0x37c] ;  /* 0x0000df00ff017b82 */ /* 0x000fe20000000800 */
[----:B------:R-:W-:Y:S05]  /*0010*/  EXIT ;  /* 0x000000000000794d */ /* 0x000fea0003800000 */
.L_x_11:
        /* <DEDUP_REMOVED lines=14> */
.L_x_29:


//--------------------- .text._ZN7cutlass13device_kernelIN5flash19enable_sm80_to_sm89INS1_16FlashAttnFwdSm80INS1_25CollectiveMainloopFwdSm80ILi4ELi1ELb0EN4cute5tupleIJNS5_1CILi128EEENS7_ILi96EEENS7_ILi64EEEEEELi64ENS_6half_tEfNS_4arch4Sm80ELb0ELb1ELb0ELb0ELb0ELb0ELb1ELb0EEENS1_21CollectiveEpilogueFwdINS6_IJS8_SA_S9_EEENS6_IJNS7_ILi1EEESI_SI_EEESC_SE_Li128ELb0ELb1ELb0ELb0EEENS1_19SingleTileSchedulerILb0ELb0ELb1ELi128EEEEEEEEEvNT_6ParamsE --------------------------
	.section	.text._ZN7cutlass13device_kernelIN5flash19enable_sm80_to_sm89INS1_16FlashAttnFwdSm80INS1_25CollectiveMainloopFwdSm80ILi4ELi1ELb0EN4cute5tupleIJNS5_1CILi128EEENS7_ILi96EEENS7_ILi64EEEEEELi64ENS_6half_tEfNS_4arch4Sm80ELb0ELb1ELb0ELb0ELb0ELb0ELb1ELb0EEENS1_21CollectiveEpilogueFwdINS6_IJS8_SA_S9_EEENS6_IJNS7_ILi1EEESI_SI_EEESC_SE_Li128ELb0ELb1ELb0ELb0EEENS1_19SingleTileSchedulerILb0ELb0ELb1ELi128EEEEEEEEEvNT_6ParamsE,"ax",@progbits
	.align	128
.text._ZN7cutlass13device_kernelIN5flash19enable_sm80_to_sm89INS1_16FlashAttnFwdSm80INS1_25CollectiveMainloopFwdSm80ILi4ELi1ELb0EN4cute5tupleIJNS5_1CILi128EEENS7_ILi96EEENS7_ILi64EEEEEELi64ENS_6half_tEfNS_4arch4Sm80ELb0ELb1ELb0ELb0ELb0ELb0ELb1ELb0EEENS1_21CollectiveEpilogueFwdINS6_IJS8_SA_S9_EEENS6_IJNS7_ILi1EEESI_SI_EEESC_SE_Li128ELb0ELb1ELb0ELb0EEENS1_19SingleTileSchedulerILb0ELb0ELb1ELi128EEEEEEEEEvNT_6ParamsE:
        .type           _ZN7cutlass13device_kernelIN5flash19enable_sm80_to_sm89INS1_16FlashAttnFwdSm80INS1_25CollectiveMainloopFwdSm80ILi4ELi1ELb0EN4cute5tupleIJNS5_1CILi128EEENS7_ILi96EEENS7_ILi64EEEEEELi64ENS_6half_tEfNS_4arch4Sm80ELb0ELb1ELb0ELb0ELb0ELb0ELb1ELb0EEENS1_21CollectiveEpilogueFwdINS6_IJS8_SA_S9_EEENS6_IJNS7_ILi1EEESI_SI_EEESC_SE_Li128ELb0ELb1ELb0ELb0EEENS1_19SingleTileSchedulerILb0ELb0ELb1ELi128EEEEEEEEEvNT_6ParamsE,@function
        .size           _ZN7cutlass13device_kernelIN5flash19enable_sm80_to_sm89INS1_16FlashAttnFwdSm80INS1_25CollectiveMainloopFwdSm80ILi4ELi1ELb0EN4cute5tupleIJNS5_1CILi128EEENS7_ILi96EEENS7_ILi64EEEEEELi64ENS_6half_tEfNS_4arch4Sm80ELb0ELb1ELb0ELb0ELb0ELb0ELb1ELb0EEENS1_21CollectiveEpilogueFwdINS6_IJS8_SA_S9_EEENS6_IJNS7_ILi1EEESI_SI_EEESC_SE_Li128ELb0ELb1ELb0ELb0EEENS1_19SingleTileSchedulerILb0ELb0ELb1ELi128EEEEEEEEEvNT_6ParamsE,(.L_x_30 - _ZN7cutlass13device_kernelIN5flash19enable_sm80_to_sm89INS1_16FlashAttnFwdSm80INS1_25CollectiveMainloopFwdSm80ILi4ELi1ELb0EN4cute5tupleIJNS5_1CILi128EEENS7_ILi96EEENS7_ILi64EEEEEELi64ENS_6half_tEfNS_4arch4Sm80ELb0ELb1ELb0ELb0ELb0ELb0ELb1ELb0EEENS1_21CollectiveEpilogueFwdINS6_IJS8_SA_S9_EEENS6_IJNS7_ILi1EEESI_SI_EEESC_SE_Li128ELb0ELb1ELb0ELb0EEENS1_19SingleTileSchedulerILb0ELb0ELb1ELi128EEEEEEEEEvNT_6ParamsE)
        .other          _ZN7cutlass13device_kernelIN5flash19enable_sm80_to_sm89INS1_16FlashAttnFwdSm80INS1_25CollectiveMainloopFwdSm80ILi4ELi1ELb0EN4cute5tupleIJNS5_1CILi128EEENS7_ILi96EEENS7_ILi64EEEEEELi64ENS_6half_tEfNS_4arch4Sm80ELb0ELb1ELb0ELb0ELb0ELb0ELb1ELb0EEENS1_21CollectiveEpilogueFwdINS6_IJS8_SA_S9_EEENS6_IJNS7_ILi1EEESI_SI_EEESC_SE_Li128ELb0ELb1ELb0ELb0EEENS1_19SingleTileSchedulerILb0ELb0ELb1ELi128EEEEEEEEEvNT_6ParamsE,@"STO_CUDA_ENTRY STV_DEFAULT"
_ZN7cutlass13device_kernelIN5flash19enable_sm80_to_sm89INS1_16FlashAttnFwdSm80INS1_25CollectiveMainloopFwdSm80ILi4ELi1ELb0EN4cute5tupleIJNS5_1CILi128EEENS7_ILi96EEENS7_ILi64EEEEEELi64ENS_6half_tEfNS_4arch4Sm80ELb0ELb1ELb0ELb0ELb0ELb0ELb1ELb0EEENS1_21CollectiveEpilogueFwdINS6_IJS8_SA_S9_EEENS6_IJNS7_ILi1EEESI_SI_EEESC_SE_Li128ELb0ELb1ELb0ELb0EEENS1_19SingleTileSchedulerILb0ELb0ELb1ELi128EEEEEEEEEvNT_6ParamsE:
[----:B------:R-:W-:Y:S01]  /*0000*/  LDC R1, c[0x0][0x37c] ;  /* 0x0000df00ff017b82 */ /* 0x000fe20000000800 */
[----:B------:R-:W-:Y:S05]  /*0010*/  EXIT ;  /* 0x000000000000794d */ /* 0x000fea0003800000 */
.L_x_12:
        /* <DEDUP_REMOVED lines=14> */
.L_x_30:


//--------------------- .text._ZN7cutlass13device_kernelIN5flash19enable_sm80_to_sm89INS1_16FlashAttnFwdSm80INS1_25CollectiveMainloopFwdSm80ILi4ELi1ELb0EN4cute5tupleIJNS5_1CILi128EEENS7_ILi96EEENS7_ILi64EEEEEELi64ENS_6half_tEfNS_4arch4Sm80ELb0ELb1ELb0ELb1ELb0ELb0ELb1ELb0EEENS1_21CollectiveEpilogueFwdINS6_IJS8_SA_S9_EEENS6_IJNS7_ILi1EEESI_SI_EEESC_SE_Li128ELb1ELb1ELb0ELb0EEENS1_19SingleTileSchedulerILb1ELb0ELb1ELi128EEEEEEEEEvNT_6ParamsE --------------------------
	.section	.text._ZN7cutlass13device_kernelIN5flash19enable_sm80_to_sm89INS1_16FlashAttnFwdSm80INS1_25CollectiveMainloopFwdSm80ILi4ELi1ELb0EN4cute5tupleIJNS5_1CILi128EEENS7_ILi96EEENS7_ILi64EEEEEELi64ENS_6half_tEfNS_4arch4Sm80ELb0ELb1ELb0ELb1ELb0ELb0ELb1ELb0EEENS1_21CollectiveEpilogueFwdINS6_IJS8_SA_S9_EEENS6_IJNS7_ILi1EEESI_SI_EEESC_SE_Li128ELb1ELb1ELb0ELb0EEENS1_19SingleTileSchedulerILb1ELb0ELb1ELi128EEEEEEEEEvNT_6ParamsE,"ax",@progbits
	.align	128
.text._ZN7cutlass13device_kernelIN5flash19enable_sm80_to_sm89INS1_16FlashAttnFwdSm80INS1_25CollectiveMainloopFwdSm80ILi4ELi1ELb0EN4cute5tupleIJNS5_1CILi128EEENS7_ILi96EEENS7_ILi64EEEEEELi64ENS_6half_tEfNS_4arch4Sm80ELb0ELb1ELb0ELb1ELb0ELb0ELb1ELb0EEENS1_21CollectiveEpilogueFwdINS6_IJS8_SA_S9_EEENS6_IJNS7_ILi1EEESI_SI_EEESC_SE_Li128ELb1ELb1ELb0ELb0EEENS1_19SingleTileSchedulerILb1ELb0ELb1ELi128EEEEEEEEEvNT_6ParamsE:
        .type           _ZN7cutlass13device_kernelIN5flash19enable_sm80_to_sm89INS1_16FlashAttnFwdSm80INS1_25CollectiveMainloopFwdSm80ILi4ELi1ELb0EN4cute5tupleIJNS5_1CILi128EEENS7_ILi96EEENS7_ILi64EEEEEELi64ENS_6half_tEfNS_4arch4Sm80ELb0ELb1ELb0ELb1ELb0ELb0ELb1ELb0EEENS1_21CollectiveEpilogueFwdINS6_IJS8_SA_S9_EEENS6_IJNS7_ILi1EEESI_SI_EEESC_SE_Li128ELb1ELb1ELb0ELb0EEENS1_19SingleTileSchedulerILb1ELb0ELb1ELi128EEEEEEEEEvNT_6ParamsE,@function
        .size           _ZN7cutlass13device_kernelIN5flash19enable_sm80_to_sm89INS1_16FlashAttnFwdSm80INS1_25CollectiveMainloopFwdSm80ILi4ELi1ELb0EN4cute5tupleIJNS5_1CILi128EEENS7_ILi96EEENS7_ILi64EEEEEELi64ENS_6half_tEfNS_4arch4Sm80ELb0ELb1ELb0ELb1ELb0ELb0ELb1ELb0EEENS1_21CollectiveEpilogueFwdINS6_IJS8_SA_S9_EEENS6_IJNS7_ILi1EEESI_SI_EEESC_SE_Li128ELb1ELb1ELb0ELb0EEENS1_19SingleTileSchedulerILb1ELb0ELb1ELi128EEEEEEEEEvNT_6ParamsE,(.L_x_31 - _ZN7cutlass13device_kernelIN5flash19enable_sm80_to_sm89INS1_16FlashAttnFwdSm80INS1_25CollectiveMainloopFwdSm80ILi4ELi1ELb0EN4cute5tupleIJNS5_1CILi128EEENS7_ILi96EEENS7_ILi64EEEEEELi64ENS_6half_tEfNS_4arch4Sm80ELb0ELb1ELb0ELb1ELb0ELb0ELb1ELb0EEENS1_21CollectiveEpilogueFwdINS6_IJS8_SA_S9_EEENS6_IJNS7_ILi1EEESI_SI_EEESC_SE_Li128ELb1ELb1ELb0ELb0EEENS1_19SingleTileSchedulerILb1ELb0ELb1ELi128EEEEEEEEEvNT_6ParamsE)
        .other          _ZN7cutlass13device_kernelIN5flash19enable_sm80_to_sm89INS1_16FlashAttnFwdSm80INS1_25CollectiveMainloopFwdSm80ILi4ELi1ELb0EN4cute5tupleIJNS5_1CILi128EEENS7_ILi96EEENS7_ILi64EEEEEELi64ENS_6half_tEfNS_4arch4Sm80ELb0ELb1ELb0ELb1ELb0ELb0ELb1ELb0EEENS1_21CollectiveEpilogueFwdINS6_IJS8_SA_S9_EEENS6_IJNS7_ILi1EEESI_SI_EEESC_SE_Li128ELb1ELb1ELb0ELb0EEENS1_19SingleTileSchedulerILb1ELb0ELb1ELi128EEEEEEEEEvNT_6ParamsE,@"STO_CUDA_ENTRY STV_DEFAULT"
_ZN7cutlass13device_kernelIN5flash19enable_sm80_to_sm89INS1_16FlashAttnFwdSm80INS1_25CollectiveMainloopFwdSm80ILi4ELi1ELb0EN4cute5tupleIJNS5_1CILi128EEENS7_ILi96EEENS7_ILi64EEEEEELi64ENS_6half_tEfNS_4arch4Sm80ELb0ELb1ELb0ELb1ELb0ELb0ELb1ELb0EEENS1_21CollectiveEpilogueFwdINS6_IJS8_SA_S9_EEENS6_IJNS7_ILi1EEESI_SI_EEESC_SE_Li128ELb1ELb1ELb0ELb0EEENS1_19SingleTileSchedulerILb1ELb0ELb1ELi128EEEEEEEEEvNT_6ParamsE:
[----:B------:R-:W-:Y:S01]  /*0000*/  LDC R1, c[0x0][0x37c] ;  /* 0x0000df00ff017b82 */ /* 0x000fe20000000800 */
[----:B------:R-:W-:Y:S05]  /*0010*/  EXIT ;  /* 0x000000000000794d */ /* 0x000fea0003800000 */
.L_x_13:
        /* <DEDUP_REMOVED lines=14> */
.L_x_31:


//--------------------- .text._ZN7cutlass13device_kernelIN5flash19enable_sm80_to_sm89INS1_16FlashAttnFwdSm80INS1_25CollectiveMainloopFwdSm80ILi4ELi1ELb0EN4cute5tupleIJNS5_1CILi128EEENS7_ILi96EEENS7_ILi64EEEEEELi64ENS_6half_tEfNS_4arch4Sm80ELb0ELb1ELb0ELb1ELb0ELb1ELb1ELb0EEENS1_21CollectiveEpilogueFwdINS6_IJS8_SA_S9_EEENS6_IJNS7_ILi1EEESI_SI_EEESC_SE_Li128ELb1ELb1ELb0ELb0EEENS1_19SingleTileSchedulerILb1ELb0ELb1ELi128EEEEEEEEEvNT_6ParamsE --------------------------
	.section	.text._ZN7cutlass13device_kernelIN5flash19enable_sm80_to_sm89INS1_16FlashAttnFwdSm80INS1_25CollectiveMainloopFwdSm80ILi4ELi1ELb0EN4cute5tupleIJNS5_1CILi128EEENS7_ILi96EEENS7_ILi64EEEEEELi64ENS_6half_tEfNS_4arch4Sm80ELb0ELb1ELb0ELb1ELb0ELb1ELb1ELb0EEENS1_21CollectiveEpilogueFwdINS6_IJS8_SA_S9_EEENS6_IJNS7_ILi1EEESI_SI_EEESC_SE_Li128ELb1ELb1ELb0ELb0EEENS1_19SingleTileSchedulerILb1ELb0ELb1ELi128EEEEEEEEEvNT_6ParamsE,"ax",@progbits
	.align	128
.text._ZN7cutlass13device_kernelIN5flash19enable_sm80_to_sm89INS1_16FlashAttnFwdSm80INS1_25CollectiveMainloopFwdSm80ILi4ELi1ELb0EN4cute5tupleIJNS5_1CILi128EEENS7_ILi96EEENS7_ILi64EEEEEELi64ENS_6half_tEfNS_4arch4Sm80ELb0ELb1ELb0ELb1ELb0ELb1ELb1ELb0EEENS1_21CollectiveEpilogueFwdINS6_IJS8_SA_S9_EEENS6_IJNS7_ILi1EEESI_SI_EEESC_SE_Li128ELb1ELb1ELb0ELb0EEENS1_19SingleTileSchedulerILb1ELb0ELb1ELi128EEEEEEEEEvNT_6ParamsE:
        .type           _ZN7cutlass13device_kernelIN5flash19enable_sm80_to_sm89INS1_16FlashAttnFwdSm80INS1_25CollectiveMainloopFwdSm80ILi4ELi1ELb0EN4cute5tupleIJNS5_1CILi128EEENS7_ILi96EEENS7_ILi64EEEEEELi64ENS_6half_tEfNS_4arch4Sm80ELb0ELb1ELb0ELb1ELb0ELb1ELb1ELb0EEENS1_21CollectiveEpilogueFwdINS6_IJS8_SA_S9_EEENS6_IJNS7_ILi1EEESI_SI_EEESC_SE_Li128ELb1ELb1ELb0ELb0EEENS1_19SingleTileSchedulerILb1ELb0ELb1ELi128EEEEEEEEEvNT_6ParamsE,@function
        .size           _ZN7cutlass13device_kernelIN5flash19enable_sm80_to_sm89INS1_16FlashAttnFwdSm80INS1_25CollectiveMainloopFwdSm80ILi4ELi1ELb0EN4cute5tupleIJNS5_1CILi128EEENS7_ILi96EEENS7_ILi64EEEEEELi64ENS_6half_tEfNS_4arch4Sm80ELb0ELb1ELb0ELb1ELb0ELb1ELb1ELb0EEENS1_21CollectiveEpilogueFwdINS6_IJS8_SA_S9_EEENS6_IJNS7_ILi1EEESI_SI_EEESC_SE_Li128ELb1ELb1ELb0ELb0EEENS1_19SingleTileSchedulerILb1ELb0ELb1ELi128EEEEEEEEEvNT_6ParamsE,(.L_x_32 - _ZN7cutlass13device_kernelIN5flash19enable_sm80_to_sm89INS1_16FlashAttnFwdSm80INS1_25CollectiveMainloopFwdSm80ILi4ELi1ELb0EN4cute5tupleIJNS5_1CILi128EEENS7_ILi96EEENS7_ILi64EEEEEELi64ENS_6half_tEfNS_4arch4Sm80ELb0ELb1ELb0ELb1ELb0ELb1ELb1ELb0EEENS1_21CollectiveEpilogueFwdINS6_IJS8_SA_S9_EEENS6_IJNS7_ILi1EEESI_SI_EEESC_SE_Li128ELb1ELb1ELb0ELb0EEENS1_19SingleTileSchedulerILb1ELb0ELb1ELi128EEEEEEEEEvNT_6ParamsE)
        .other          _ZN7cutlass13device_kernelIN5flash19enable_sm80_to_sm89INS1_16FlashAttnFwdSm80INS1_25CollectiveMainloopFwdSm80ILi4ELi1ELb0EN4cute5tupleIJNS5_1CILi128EEENS7_ILi96EEENS7_ILi64EEEEEELi64ENS_6half_tEfNS_4arch4Sm80ELb0ELb1ELb0ELb1ELb0ELb1ELb1ELb0EEENS1_21CollectiveEpilogueFwdINS6_IJS8_SA_S9_EEENS6_IJNS7_ILi1EEESI_SI_EEESC_SE_Li128ELb1ELb1ELb0ELb0EEENS1_19SingleTileSchedulerILb1ELb0ELb1ELi128EEEEEEEEEvNT_6ParamsE,@"STO_CUDA_ENTRY STV_DEFAULT"
_ZN7cutlass13device_kernelIN5flash19enable_sm80_to_sm89INS1_16FlashAttnFwdSm80INS1_25CollectiveMainloopFwdSm80ILi4ELi1ELb0EN4cute5tupleIJNS5_1CILi128EEENS7_ILi96EEENS7_ILi64EEEEEELi64ENS_6half_tEfNS_4arch4Sm80ELb0ELb1ELb0ELb1ELb0ELb1ELb1ELb0EEENS1_21CollectiveEpilogueFwdINS6_IJS8_SA_S9_EEENS6_IJNS7_ILi1EEESI_SI_EEESC_SE_Li128ELb1ELb1ELb0ELb0EEENS1_19SingleTileSchedulerILb1ELb0ELb1ELi128EEEEEEEEEvNT_6ParamsE:
[----:B------:R-:W-:Y:S01]  /*0000*/  LDC R1, c[0x0][0x37c] ;  /* 0x0000df00ff017b82 */ /* 0x000fe20000000800 */
[----:B------:R-:W-:Y:S05]  /*0010*/  EXIT ;  /* 0x000000000000794d */ /* 0x000fea0003800000 */
.L_x_14:
        /* <DEDUP_REMOVED lines=14> */
.L_x_32:


//--------------------- .text._ZN7cutlass13device_kernelIN5flash19enable_sm80_to_sm89INS1_16FlashAttnFwdSm80INS1_25CollectiveMainloopFwdSm80ILi4ELi1ELb0EN4cute5tupleIJNS5_1CILi128EEENS7_ILi112EEENS7_ILi64EEEEEELi64ENS_6half_tEfNS_4arch4Sm80ELb1ELb0ELb0ELb0ELb0ELb0ELb1ELb0EEENS1_21CollectiveEpilogueFwdINS6_IJS8_SA_S9_EEENS6_IJNS7_ILi1EEESI_SI_EEESC_SE_Li128ELb0ELb1ELb0ELb0EEENS1_30DynamicPersistentTileSchedulerILi128ELi128ELb0ELb1ELb0EEEEEEEEEvNT_6ParamsE --------------------------
	.section	.text._ZN7cutlass13device_kernelIN5flash19enable_sm80_to_sm89INS1_16FlashAttnFwdSm80INS1_25CollectiveMainloopFwdSm80ILi4ELi1ELb0EN4cute5tupleIJNS5_1CILi128EEENS7_ILi112EEENS7_ILi64EEEEEELi64ENS_6half_tEfNS_4arch4Sm80ELb1ELb0ELb0ELb0ELb0ELb0ELb1ELb0EEENS1_21CollectiveEpilogueFwdINS6_IJS8_SA_S9_EEENS6_IJNS7_ILi1EEESI_SI_EEESC_SE_Li128ELb0ELb1ELb0ELb0EEENS1_30DynamicPersistentTileSchedulerILi128ELi128ELb0ELb1ELb0EEEEEEEEEvNT_6ParamsE,"ax",@progbits
	.align	128
.text._ZN7cutlass13device_kernelIN5flash19enable_sm80_to_sm89INS1_16FlashAttnFwdSm80INS1_25CollectiveMainloopFwdSm80ILi4ELi1ELb0EN4cute5tupleIJNS5_1CILi128EEENS7_ILi112EEENS7_ILi64EEEEEELi64ENS_6half_tEfNS_4arch4Sm80ELb1ELb0ELb0ELb0ELb0ELb0ELb1ELb0EEENS1_21CollectiveEpilogueFwdINS6_IJS8_SA_S9_EEENS6_IJNS7_ILi1EEESI_SI_EEESC_SE_Li128ELb0ELb1ELb0ELb0EEENS1_30DynamicPersistentTileSchedulerILi128ELi128ELb0ELb1ELb0EEEEEEEEEvNT_6ParamsE:
        .type           _ZN7cutlass13device_kernelIN5flash19enable_sm80_to_sm89INS1_16FlashAttnFwdSm80INS1_25CollectiveMainloopFwdSm80ILi4ELi1ELb0EN4cute5tupleIJNS5_1CILi128EEENS7_ILi112EEENS7_ILi64EEEEEELi64ENS_6half_tEfNS_4arch4Sm80ELb1ELb0ELb0ELb0ELb0ELb0ELb1ELb0EEENS1_21CollectiveEpilogueFwdINS6_IJS8_SA_S9_EEENS6_IJNS7_ILi1EEESI_SI_EEESC_SE_Li128ELb0ELb1ELb0ELb0EEENS1_30DynamicPersistentTileSchedulerILi128ELi128ELb0ELb1ELb0EEEEEEEEEvNT_6ParamsE,@function
        .size           _ZN7cutlass13device_kernelIN5flash19enable_sm80_to_sm89INS1_16FlashAttnFwdSm80INS1_25CollectiveMainloopFwdSm80ILi4ELi1ELb0EN4cute5tupleIJNS5_1CILi128EEENS7_ILi112EEENS7_ILi64EEEEEELi64ENS_6half_tEfNS_4arch4Sm80ELb1ELb0ELb0ELb0ELb0ELb0ELb1ELb0EEENS1_21CollectiveEpilogueFwdINS6_IJS8_SA_S9_EEENS6_IJNS7_ILi1EEESI_SI_EEESC_SE_Li128ELb0ELb1ELb0ELb0EEENS1_30DynamicPersistentTileSchedulerILi128ELi128ELb0ELb1ELb0EEEEEEEEEvNT_6ParamsE,(.L_x_33 - _ZN7cutlass13device_kernelIN5flash19enable_sm80_to_sm89INS1_16FlashAttnFwdSm80INS1_25CollectiveMainloopFwdSm80ILi4ELi1ELb0EN4cute5tupleIJNS5_1CILi128EEENS7_ILi112EEENS7_ILi64EEEEEELi64ENS_6half_tEfNS_4arch4Sm80ELb1ELb0ELb0ELb0ELb0ELb0ELb1ELb0EEENS1_21CollectiveEpilogueFwdINS6_IJS8_SA_S9_EEENS6_IJNS7_ILi1EEESI_SI_EEESC_SE_Li128ELb0ELb1ELb0ELb0EEENS1_30DynamicPersistentTileSchedulerILi128ELi128ELb0ELb1ELb0EEEEEEEEEvNT_6ParamsE)
        .other          _ZN7cutlass13device_kernelIN5flash19enable_sm80_to_sm89INS1_16FlashAttnFwdSm80INS1_25CollectiveMainloopFwdSm80ILi4ELi1ELb0EN4cute5tupleIJNS5_1CILi128EEENS7_ILi112EEENS7_ILi64EEEEEELi64ENS_6half_tEfNS_4arch4Sm80ELb1ELb0ELb0ELb0ELb0ELb0ELb1ELb0EEENS1_21CollectiveEpilogueFwdINS6_IJS8_SA_S9_EEENS6_IJNS7_ILi1EEESI_SI_EEESC_SE_Li128ELb0ELb1ELb0ELb0EEENS1_30DynamicPersistentTileSchedulerILi128ELi128ELb0ELb1ELb0EEEEEEEEEvNT_6ParamsE,@"STO_CUDA_ENTRY STV_DEFAULT"
_ZN7cutlass13device_kernelIN5flash19enable_sm80_to_sm89INS1_16FlashAttnFwdSm80INS1_25CollectiveMainloopFwdSm80ILi4ELi1ELb0EN4cute5tupleIJNS5_1CILi128EEENS7_ILi112EEENS7_ILi64EEEEEELi64ENS_6half_tEfNS_4arch4Sm80ELb1ELb0ELb0ELb0ELb0ELb0ELb1ELb0EEENS1_21CollectiveEpilogueFwdINS6_IJS8_SA_S9_EEENS6_IJNS7_ILi1EEESI_SI_EEESC_SE_Li128ELb0ELb1ELb0ELb0EEENS1_30DynamicPersistentTileSchedulerILi128ELi128ELb0ELb1ELb0EEEEEEEEEvNT_6ParamsE:
[----:B------:R-:W-:Y:S01]  /*0000*/  LDC R1, c[0x0][0x37c] ;  /* 0x0000df00ff017b82 */ /* 0x000fe20000000800 */
[----:B------:R-:W-:Y:S05]  /*0010*/  EXIT ;  /* 0x000000000000794d */ /* 0x000fea0003800000 */
.L_x_15:
        /* <DEDUP_REMOVED lines=14> */
.L_x_33:


//--------------------- .text._ZN7cutlass13device_kernelIN5flash19enable_sm80_to_sm89INS1_16FlashAttnFwdSm80INS1_25CollectiveMainloopFwdSm80ILi4ELi1ELb0EN4cute5tupleIJNS5_1CILi128EEENS7_ILi112EEENS7_ILi64EEEEEELi64ENS_6half_tEfNS_4arch4Sm80ELb1ELb0ELb0ELb1ELb0ELb0ELb1ELb0EEENS1_21CollectiveEpilogueFwdINS6_IJS8_SA_S9_EEENS6_IJNS7_ILi1EEESI_SI_EEESC_SE_Li128ELb1ELb1ELb0ELb0EEENS1_19SingleTileSchedulerILb1ELb0ELb1ELi128EEEEEEEEEvNT_6ParamsE --------------------------
	.section	.text._ZN7cutlass13device_kernelIN5flash19enable_sm80_to_sm89INS1_16FlashAttnFwdSm80INS1_25CollectiveMainloopFwdSm80ILi4ELi1ELb0EN4cute5tupleIJNS5_1CILi128EEENS7_ILi112EEENS7_ILi64EEEEEELi64ENS_6half_tEfNS_4arch4Sm80ELb1ELb0ELb0ELb1ELb0ELb0ELb1ELb0EEENS1_21CollectiveEpilogueFwdINS6_IJS8_SA_S9_EEENS6_IJNS7_ILi1EEESI_SI_EEESC_SE_Li128ELb1ELb1ELb0ELb0EEENS1_19SingleTileSchedulerILb1ELb0ELb1ELi128EEEEEEEEEvNT_6ParamsE,"ax",@progbits
	.align	128
.text._ZN7cutlass13device_kernelIN5flash19enable_sm80_to_sm89INS1_16FlashAttnFwdSm80INS1_25CollectiveMainloopFwdSm80ILi4ELi1ELb0EN4cute5tupleIJNS5_1CILi128EEENS7_ILi112EEENS7_ILi64EEEEEELi64ENS_6half_tEfNS_4arch4Sm80ELb1ELb0ELb0ELb1ELb0ELb0ELb1ELb0EEENS1_21CollectiveEpilogueFwdINS6_IJS8_SA_S9_EEENS6_IJNS7_ILi1EEESI_SI_EEESC_SE_Li128ELb1ELb1ELb0ELb0EEENS1_19SingleTileSchedulerILb1ELb0ELb1ELi128EEEEEEEEEvNT_6ParamsE:
        .type           _ZN7cutlass13device_kernelIN5flash19enable_sm80_to_sm89INS1_16FlashAttnFwdSm80INS1_25CollectiveMainloopFwdSm80ILi4ELi1ELb0EN4cute5tupleIJNS5_1CILi128EEENS7_ILi112EEENS7_ILi64EEEEEELi64ENS_6half_tEfNS_4arch4Sm80ELb1ELb0ELb0ELb1ELb0ELb0ELb1ELb0EEENS1_21CollectiveEpilogueFwdINS6_IJS8_SA_S9_EEENS6_IJNS7_ILi1EEESI_SI_EEESC_SE_Li128ELb1ELb1ELb0ELb0EEENS1_19SingleTileSchedulerILb1ELb0ELb1ELi128EEEEEEEEEvNT_6ParamsE,@function
        .size           _ZN7cutlass13device_kernelIN5flash19enable_sm80_to_sm89INS1_16FlashAttnFwdSm80INS1_25CollectiveMainloopFwdSm80ILi4ELi1ELb0EN4cute5tupleIJNS5_1CILi128EEENS7_ILi112EEENS7_ILi64EEEEEELi64ENS_6half_tEfNS_4arch4Sm80ELb1ELb0ELb0ELb1ELb0ELb0ELb1ELb0EEENS1_21CollectiveEpilogueFwdINS6_IJS8_SA_S9_EEENS6_IJNS7_ILi1EEESI_SI_EEESC_SE_Li128ELb1ELb1ELb0ELb0EEENS1_19SingleTileSchedulerILb1ELb0ELb1ELi128EEEEEEEEEvNT_6ParamsE,(.L_x_34 - _ZN7cutlass13device_kernelIN5flash19enable_sm80_to_sm89INS1_16FlashAttnFwdSm80INS1_25CollectiveMainloopFwdSm80ILi4ELi1ELb0EN4cute5tupleIJNS5_1CILi128EEENS7_ILi112EEENS7_ILi64EEEEEELi64ENS_6half_tEfNS_4arch4Sm80ELb1ELb0ELb0ELb1ELb0ELb0ELb1ELb0EEENS1_21CollectiveEpilogueFwdINS6_IJS8_SA_S9_EEENS6_IJNS7_ILi1EEESI_SI_EEESC_SE_Li128ELb1ELb1ELb0ELb0EEENS1_19SingleTileSchedulerILb1ELb0ELb1ELi128EEEEEEEEEvNT_6ParamsE)
        .other          _ZN7cutlass13device_kernelIN5flash19enable_sm80_to_sm89INS1_16FlashAttnFwdSm80INS1_25CollectiveMainloopFwdSm80ILi4ELi1ELb0EN4cute5tupleIJNS5_1CILi128EEENS7_ILi112EEENS7_ILi64EEEEEELi64ENS_6half_tEfNS_4arch4Sm80ELb1ELb0ELb0ELb1ELb0ELb0ELb1ELb0EEENS1_21CollectiveEpilogueFwdINS6_IJS8_SA_S9_EEENS6_IJNS7_ILi1EEESI_SI_EEESC_SE_Li128ELb1ELb1ELb0ELb0EEENS1_19SingleTileSchedulerILb1ELb0ELb1ELi128EEEEEEEEEvNT_6ParamsE,@"STO_CUDA_ENTRY STV_DEFAULT"
_ZN7cutlass13device_kernelIN5flash19enable_sm80_to_sm89INS1_16FlashAttnFwdSm80INS1_25CollectiveMainloopFwdSm80ILi4ELi1ELb0EN4cute5tupleIJNS5_1CILi128EEENS7_ILi112EEENS7_ILi64EEEEEELi64ENS_6half_tEfNS_4arch4Sm80ELb1ELb0ELb0ELb1ELb0ELb0ELb1ELb0EEENS1_21CollectiveEpilogueFwdINS6_IJS8_SA_S9_EEENS6_IJNS7_ILi1EEESI_SI_EEESC_SE_Li128ELb1ELb1ELb0ELb0EEENS1_19SingleTileSchedulerILb1ELb0ELb1ELi128EEEEEEEEEvNT_6ParamsE:
[----:B------:R-:W-:Y:S01]  /*0000*/  LDC R1, c[0x0][0x37c] ;  /* 0x0000df00ff017b82 */ /* 0x000fe20000000800 */
[----:B------:R-:W-:Y:S05]  /*0010*/  EXIT ;  /* 0x000000000000794d */ /* 0x000fea0003800000 */
.L_x_16:
        /* <DEDUP_REMOVED lines=14> */
.L_x_34:


//--------------------- .text._ZN7cutlass13device_kernelIN5flash19enable_sm80_to_sm89INS1_16FlashAttnFwdSm80INS1_25CollectiveMainloopFwdSm80ILi4ELi1ELb0EN4cute5tupleIJNS5_1CILi128EEENS7_ILi112EEENS7_ILi64EEEEEELi64ENS_6half_tEfNS_4arch4Sm80ELb1ELb0ELb0ELb1ELb0ELb1ELb1ELb0EEENS1_21CollectiveEpilogueFwdINS6_IJS8_SA_S9_EEENS6_IJNS7_ILi1EEESI_SI_EEESC_SE_Li128ELb1ELb1ELb0ELb0EEENS1_19SingleTileSchedulerILb1ELb0ELb1ELi128EEEEEEEEEvNT_6ParamsE --------------------------
	.section	.text._ZN7cutlass13device_kernelIN5flash19enable_sm80_to_sm89INS1_16FlashAttnFwdSm80INS1_25CollectiveMainloopFwdSm80ILi4ELi1ELb0EN4cute5tupleIJNS5_1CILi128EEENS7_ILi112EEENS7_ILi64EEEEEELi64ENS_6half_tEfNS_4arch4Sm80ELb1ELb0ELb0ELb1ELb0ELb1ELb1ELb0EEENS1_21CollectiveEpilogueFwdINS6_IJS8_SA_S9_EEENS6_IJNS7_ILi1EEESI_SI_EEESC_SE_Li128ELb1ELb1ELb0ELb0EEENS1_19SingleTileSchedulerILb1ELb0ELb1ELi128EEEEEEEEEvNT_6ParamsE,"ax",@progbits
	.align	128
.text._ZN7cutlass13device_kernelIN5flash19enable_sm80_to_sm89INS1_16FlashAttnFwdSm80INS1_25CollectiveMainloopFwdSm80ILi4ELi1ELb0EN4cute5tupleIJNS5_1CILi128EEENS7_ILi112EEENS7_ILi64EEEEEELi64ENS_6half_tEfNS_4arch4Sm80ELb1ELb0ELb0ELb1ELb0ELb1ELb1ELb0EEENS1_21CollectiveEpilogueFwdINS6_IJS8_SA_S9_EEENS6_IJNS7_ILi1EEESI_SI_EEESC_SE_Li128ELb1ELb1ELb0ELb0EEENS1_19SingleTileSchedulerILb1ELb0ELb1ELi128EEEEEEEEEvNT_6ParamsE:
        .type           _ZN7cutlass13device_kernelIN5flash19enable_sm80_to_sm89INS1_16FlashAttnFwdSm80INS1_25CollectiveMainloopFwdSm80ILi4ELi1ELb0EN4cute5tupleIJNS5_1CILi128EEENS7_ILi112EEENS7_ILi64EEEEEELi64ENS_6half_tEfNS_4arch4Sm80ELb1ELb0ELb0ELb1ELb0ELb1ELb1ELb0EEENS1_21CollectiveEpilogueFwdINS6_IJS8_SA_S9_EEENS6_IJNS7_ILi1EEESI_SI_EEESC_SE_Li128ELb1ELb1ELb0ELb0EEENS1_19SingleTileSchedulerILb1ELb0ELb1ELi128EEEEEEEEEvNT_6ParamsE,@function
        .size           _ZN7cutlass13device_kernelIN5flash19enable_sm80_to_sm89INS1_16FlashAttnFwdSm80INS1_25CollectiveMainloopFwdSm80ILi4ELi1ELb0EN4cute5tupleIJNS5_1CILi128EEENS7_ILi112EEENS7_ILi64EEEEEELi64ENS_6half_tEfNS_4arch4Sm80ELb1ELb0ELb0ELb1ELb0ELb1ELb1ELb0EEENS1_21CollectiveEpilogueFwdINS6_IJS8_SA_S9_EEENS6_IJNS7_ILi1EEESI_SI_EEESC_SE_Li128ELb1ELb1ELb0ELb0EEENS1_19SingleTileSchedulerILb1ELb0ELb1ELi128EEEEEEEEEvNT_6ParamsE,(.L_x_35 - _ZN7cutlass13device_kernelIN5flash19enable_sm80_to_sm89INS1_16FlashAttnFwdSm80INS1_25CollectiveMainloopFwdSm80ILi4ELi1ELb0EN4cute5tupleIJNS5_1CILi128EEENS7_ILi112EEENS7_ILi64EEEEEELi64ENS_6half_tEfNS_4arch4Sm80ELb1ELb0ELb0ELb1ELb0ELb1ELb1ELb0EEENS1_21CollectiveEpilogueFwdINS6_IJS8_SA_S9_EEENS6_IJNS7_ILi1EEESI_SI_EEESC_SE_Li128ELb1ELb1ELb0ELb0EEENS1_19SingleTileSchedulerILb1ELb0ELb1ELi128EEEEEEEEEvNT_6ParamsE)
        .other          _ZN7cutlass13device_kernelIN5flash19enable_sm80_to_sm89INS1_16FlashAttnFwdSm80INS1_25CollectiveMainloopFwdSm80ILi4ELi1ELb0EN4cute5tupleIJNS5_1CILi128EEENS7_ILi112EEENS7_ILi64EEEEEELi64ENS_6half_tEfNS_4arch4Sm80ELb1ELb0ELb0ELb1ELb0ELb1ELb1ELb0EEENS1_21CollectiveEpilogueFwdINS6_IJS8_SA_S9_EEENS6_IJNS7_ILi1EEESI_SI_EEESC_SE_Li128ELb1ELb1ELb0ELb0EEENS1_19SingleTileSchedulerILb1ELb0ELb1ELi128EEEEEEEEEvNT_6ParamsE,@"STO_CUDA_ENTRY STV_DEFAULT"
_ZN7cutlass13device_kernelIN5flash19enable_sm80_to_sm89INS1_16FlashAttnFwdSm80INS1_25CollectiveMainloopFwdSm80ILi4ELi1ELb0EN4cute5tupleIJNS5_1CILi128EEENS7_ILi112EEENS7_ILi64EEEEEELi64ENS_6half_tEfNS_4arch4Sm80ELb1ELb0ELb0ELb1ELb0ELb1ELb1ELb0EEENS1_21CollectiveEpilogueFwdINS6_IJS8_SA_S9_EEENS6_IJNS7_ILi1EEESI_SI_EEESC_SE_Li128ELb1ELb1ELb0ELb0EEENS1_19SingleTileSchedulerILb1ELb0ELb1ELi128EEEEEEEEEvNT_6ParamsE:
[----:B------:R-:W-:Y:S01]  /*0000*/  LDC R1, c[0x0][0x37c] ;  /* 0x0000df00ff017b82 */ /* 0x000fe20000000800 */
[----:B------:R-:W-:Y:S05]  /*0010*/  EXIT ;  /* 0x000000000000794d */ /* 0x000fea0003800000 */
.L_x_17:
        /* <DEDUP_REMOVED lines=14> */
.L_x_35:


//--------------------- .nv.shared.reserved.0     --------------------------
	.section	.nv.shared.reserved.0,"aw",@nobits
	.weak		__nv_reservedSMEM_offset_0_alias
	.size		__nv_reservedSMEM_offset_0_alias, 0, 64
	.other		__nv_reservedSMEM_offset_0_alias,@"STO_CUDA_RESERVED_SHARED STV_DEFAULT"
__nv_reservedSMEM_offset_0_alias:
	.zero		0
	.zero		64


//--------------------- .nv.global                --------------------------
	.section	.nv.global,"aw",@nobits
.nv.global:
	.type		_ZN76_INTERNAL_461801e1_40_flash_fwd_hdim64_fp16_softcapall_sm80_cu_f3e6f9ee_36244cute1_E,@object
	.size		_ZN76_INTERNAL_461801e1_40_flash_fwd_hdim64_fp16_softcapall_sm80_cu_f3e6f9ee_36244cute1_E,(_ZN76_INTERNAL_461801e1_40_flash_fwd_hdim64_fp16_softcapall_sm80_cu_f3e6f9ee_36244cuda3std3__45__cpo6cbeginE - _ZN76_INTERNAL_461801e1_40_flash_fwd_hdim64_fp16_softcapall_sm80_cu_f3e6f9ee_36244cute1_E)
_ZN76_INTERNAL_461801e1_40_flash_fwd_hdim64_fp16_softcapall_sm80_cu_f3e6f9ee_36244cute1_E:
	.zero		1
	.type		_ZN76_INTERNAL_461801e1_40_flash_fwd_hdim64_fp16_softcapall_sm80_cu_f3e6f9ee_36244cuda3std3__45__cpo6cbeginE,@object
	.size		_ZN76_INTERNAL_461801e1_40_flash_fwd_hdim64_fp16_softcapall_sm80_cu_f3e6f9ee_36244cuda3std3__45__cpo6cbeginE,(_ZN76_INTERNAL_461801e1_40_flash_fwd_hdim64_fp16_softcapall_sm80_cu_f3e6f9ee_36244cuda3std3__48in_placeE - _ZN76_INTERNAL_461801e1_40_flash_fwd_hdim64_fp16_softcapall_sm80_cu_f3e6f9ee_36244cuda3std3__45__cpo6cbeginE)
_ZN76_INTERNAL_461801e1_40_flash_fwd_hdim64_fp16_softcapall_sm80_cu_f3e6f9ee_36244cuda3std3__45__cpo6cbeginE:
	.zero		1
	.type		_ZN76_INTERNAL_461801e1_40_flash_fwd_hdim64_fp16_softcapall_sm80_cu_f3e6f9ee_36244cuda3std3__48in_placeE,@object
	.size		_ZN76_INTERNAL_461801e1_40_flash_fwd_hdim64_fp16_softcapall_sm80_cu_f3e6f9ee_36244cuda3std3__48in_placeE,(_ZN76_INTERNAL_461801e1_40_flash_fwd_hdim64_fp16_softcapall_sm80_cu_f3e6f9ee_36244cuda3std6ranges3__45__cpo9iter_moveE - _ZN76_INTERNAL_461801e1_40_flash_fwd_hdim64_fp16_softcapall_sm80_cu_f3e6f9ee_36244cuda3std3__48in_placeE)
_ZN76_INTERNAL_461801e1_40_flash_fwd_hdim64_fp16_softcapall_sm80_cu_f3e6f9ee_36244cuda3std3__48in_placeE:
	.zero		1
	.type		_ZN76_INTERNAL_461801e1_40_flash_fwd_hdim64_fp16_softcapall_sm80_cu_f3e6f9ee_36244cuda3std6ranges3__45__cpo9iter_moveE,@object
	.size		_ZN76_INTERNAL_461801e1_40_flash_fwd_hdim64_fp16_softcapall_sm80_cu_f3e6f9ee_36244cuda3std6ranges3__45__cpo9iter_moveE,(_ZN76_INTERNAL_461801e1_40_flash_fwd_hdim64_fp16_softcapall_sm80_cu_f3e6f9ee_36244cuda3std3__45__cpo5beginE - _ZN76_INTERNAL_461801e1_40_flash_fwd_hdim64_fp16_softcapall_sm80_cu_f3e6f9ee_36244cuda3std6ranges3__45__cpo9iter_moveE)
_ZN76_INTERNAL_461801e1_40_flash_fwd_hdim64_fp16_softcapall_sm80_cu_f3e6f9ee_36244cuda3std6ranges3__45__cpo9iter_moveE:
	.zero		1
	.type		_ZN76_INTERNAL_461801e1_40_flash_fwd_hdim64_fp16_softcapall_sm80_cu_f3e6f9ee_36244cuda3std3__45__cpo5beginE,@object
	.size		_ZN76_INTERNAL_461801e1_40_flash_fwd_hdim64_fp16_softcapall_sm80_cu_f3e6f9ee_36244cuda3std3__45__cpo5beginE,(_ZN76_INTERNAL_461801e1_40_flash_fwd_hdim64_fp16_softcapall_sm80_cu_f3e6f9ee_36244cuda3std3__478_GLOBAL__N__461801e1_40_flash_fwd_hdim64_fp16_softcapall_sm80_cu_f3e6f9ee_36246ignoreE - _ZN76_INTERNAL_461801e1_40_flash_fwd_hdim64_fp16_softcapall_sm80_cu_f3e6f9ee_36244cuda3std3__45__cpo5beginE)
_ZN76_INTERNAL_461801e1_40_flash_fwd_hdim64_fp16_softcapall_sm80_cu_f3e6f9ee_36244cuda3std3__45__cpo5beginE:
	.zero		1
	.type		_ZN76_INTERNAL_461801e1_40_flash_fwd_hdim64_fp16_softcapall_sm80_cu_f3e6f9ee_36244cuda3std3__478_GLOBAL__N__461801e1_40_flash_fwd_hdim64_fp16_softcapall_sm80_cu_f3e6f9ee_36246ignoreE,@object
	.size		_ZN76_INTERNAL_461801e1_40_flash_fwd_hdim64_fp16_softcapall_sm80_cu_f3e6f9ee_36244cuda3std3__478_GLOBAL__N__461801e1_40_flash_fwd_hdim64_fp16_softcapall_sm80_cu_f3e6f9ee_36246ignoreE,(_ZN76_INTERNAL_461801e1_40_flash_fwd_hdim64_fp16_softcapall_sm80_cu_f3e6f9ee_36244cute7productE - _ZN76_INTERNAL_461801e1_40_flash_fwd_hdim64_fp16_softcapall_sm80_cu_f3e6f9ee_36244cuda3std3__478_GLOBAL__N__461801e1_40_flash_fwd_hdim64_fp16_softcapall_sm80_cu_f3e6f9ee_36246ignoreE)
_ZN76_INTERNAL_461801e1_40_flash_fwd_hdim64_fp16_softcapall_sm80_cu_f3e6f9ee_36244cuda3std3__478_GLOBAL__N__461801e1_40_flash_fwd_hdim64_fp16_softcapall_sm80_cu_f3e6f9ee_36246ignoreE:
	.zero		1
	.type		_ZN76_INTERNAL_461801e1_40_flash_fwd_hdim64_fp16_softcapall_sm80_cu_f3e6f9ee_36244cute7productE,@object
	.size		_ZN76_INTERNAL_461801e1_40_flash_fwd_hdim64_fp16_softcapall_sm80_cu_f3e6f9ee_36244cute7productE,(_ZN76_INTERNAL_461801e1_40_flash_fwd_hdim64_fp16_softcapall_sm80_cu_f3e6f9ee_36244cuda3std3__45__cpo3endE - _ZN76_INTERNAL_461801e1_40_flash_fwd_hdim64_fp16_softcapall_sm80_cu_f3e6f9ee_36244cute7productE)
_ZN76_INTERNAL_461801e1_40_flash_fwd_hdim64_fp16_softcapall_sm80_cu_f3e6f9ee_36244cute7productE:
	.zero		1
	.type		_ZN76_INTERNAL_461801e1_40_flash_fwd_hdim64_fp16_softcapall_sm80_cu_f3e6f9ee_36244cuda3std3__45__cpo3endE,@object
	.size		_ZN76_INTERNAL_461801e1_40_flash_fwd_hdim64_fp16_softcapall_sm80_cu_f3e6f9ee_36244cuda3std3__45__cpo3endE,(_ZN76_INTERNAL_461801e1_40_flash_fwd_hdim64_fp16_softcapall_sm80_cu_f3e6f9ee_36244cuda3std3__419piecewise_constructE - _ZN76_INTERNAL_461801e1_40_flash_fwd_hdim64_fp16_softcapall_sm80_cu_f3e6f9ee_36244cuda3std3__45__cpo3endE)
_ZN76_INTERNAL_461801e1_40_flash_fwd_hdim64_fp16_softcapall_sm80_cu_f3e6f9ee_36244cuda3std3__45__cpo3endE:
	.zero		1
	.type		_ZN76_INTERNAL_461801e1_40_flash_fwd_hdim64_fp16_softcapall_sm80_cu_f3e6f9ee_36244cuda3std3__419piecewise_constructE,@object
	.size		_ZN76_INTERNAL_461801e1_40_flash_fwd_hdim64_fp16_softcapall_sm80_cu_f3e6f9ee_36244cuda3std3__419piecewise_constructE,(_ZN76_INTERNAL_461801e1_40_flash_fwd_hdim64_fp16_softcapall_sm80_cu_f3e6f9ee_36244cuda3std3__45__cpo4cendE - _ZN76_INTERNAL_461801e1_40_flash_fwd_hdim64_fp16_softcapall_sm80_cu_f3e6f9ee_36244cuda3std3__419piecewise_constructE)
_ZN76_INTERNAL_461801e1_40_flash_fwd_hdim64_fp16_softcapall_sm80_cu_f3e6f9ee_36244cuda3std3__419piecewise_constructE:
	.zero		1
	.type		_ZN76_INTERNAL_461801e1_40_flash_fwd_hdim64_fp16_softcapall_sm80_cu_f3e6f9ee_36244cuda3std3__45__cpo4cendE,@object
	.size		_ZN76_INTERNAL_461801e1_40_flash_fwd_hdim64_fp16_softcapall_sm80_cu_f3e6f9ee_36244cuda3std3__45__cpo4cendE,(_ZN76_INTERNAL_461801e1_40_flash_fwd_hdim64_fp16_softcapall_sm80_cu_f3e6f9ee_36244cuda3std6ranges3__45__cpo4swapE - _ZN76_INTERNAL_461801e1_40_flash_fwd_hdim64_fp16_softcapall_sm80_cu_f3e6f9ee_36244cuda3std3__45__cpo4cendE)
_ZN76_INTERNAL_461801e1_40_flash_fwd_hdim64_fp16_softcapall_sm80_cu_f3e6f9ee_36244cuda3std3__45__cpo4cendE:
	.zero		1
	.type		_ZN76_INTERNAL_461801e1_40_flash_fwd_hdim64_fp16_softcapall_sm80_cu_f3e6f9ee_36244cuda3std6ranges3__45__cpo4swapE,@object
	.size		_ZN76_INTERNAL_461801e1_40_flash_fwd_hdim64_fp16_softcapall_sm80_cu_f3e6f9ee_36244cuda3std6ranges3__45__cpo4swapE,(.L_7 - _ZN76_INTERNAL_461801e1_40_flash_fwd_hdim64_fp16_softcapall_sm80_cu_f3e6f9ee_36244cuda3std6ranges3__45__cpo4swapE)
_ZN76_INTERNAL_461801e1_40_flash_fwd_hdim64_fp16_softcapall_sm80_cu_f3e6f9ee_36244cuda3std6ranges3__45__cpo4swapE:
	.zero		1
.L_7:


//--------------------- .nv.constant0._ZN7cutlass13device_kernelIN5flash19enable_sm80_to_sm89INS1_16FlashAttnFwdSm80INS1_25CollectiveMainloopFwdSm80ILi4ELi1ELb0EN4cute5tupleIJNS5_1CILi128EEENS7_ILi112EEENS7_ILi64EEEEEELi64ENS_6half_tEfNS_4arch4Sm80ELb0ELb0ELb1ELb0ELb0ELb0ELb1ELb0EEENS1_21CollectiveEpilogueFwdINS6_IJS8_SA_S9_EEENS6_IJNS7_ILi1EEESI_SI_EEESC_SE_Li128ELb0ELb1ELb0ELb0EEENS1_19SingleTileSchedulerILb0ELb0ELb1ELi128EEEEEEEEEvNT_6ParamsE --------------------------
	.section	.nv.constant0._ZN7cutlass13device_kernelIN5flash19enable_sm80_to_sm89INS1_16FlashAttnFwdSm80INS1_25CollectiveMainloopFwdSm80ILi4ELi1ELb0EN4cute5tupleIJNS5_1CILi128EEENS7_ILi112EEENS7_ILi64EEEEEELi64ENS_6half_tEfNS_4arch4Sm80ELb0ELb0ELb1ELb0ELb0ELb0ELb1ELb0EEENS1_21CollectiveEpilogueFwdINS6_IJS8_SA_S9_EEENS6_IJNS7_ILi1EEESI_SI_EEESC_SE_Li128ELb0ELb1ELb0ELb0EEENS1_19SingleTileSchedulerILb0ELb0ELb1ELi128EEEEEEEEEvNT_6ParamsE,"a",@progbits
	.sectionflags	@""
	.align	4
.nv.constant0._ZN7cutlass13device_kernelIN5flash19enable_sm80_to_sm89INS1_16FlashAttnFwdSm80INS1_25CollectiveMainloopFwdSm80ILi4ELi1ELb0EN4cute5tupleIJNS5_1CILi128EEENS7_ILi112EEENS7_ILi64EEEEEELi64ENS_6half_tEfNS_4arch4Sm80ELb0ELb0ELb1ELb0ELb0ELb0ELb1ELb0EEENS1_21CollectiveEpilogueFwdINS6_IJS8_SA_S9_EEENS6_IJNS7_ILi1EEESI_SI_EEESC_SE_Li128ELb0ELb1ELb0ELb0EEENS1_19SingleTileSchedulerILb0ELb0ELb1ELi128EEEEEEEEEvNT_6ParamsE:
	.zero		1944


//--------------------- .nv.constant0._ZN7cutlass13device_kernelIN5flash19enable_sm80_to_sm89INS1_16FlashAttnFwdSm80INS1_25CollectiveMainloopFwdSm80ILi4ELi1ELb0EN4cute5tupleIJNS5_1CILi128EEENS7_ILi112EEENS7_ILi64EEEEEELi64ENS_6half_tEfNS_4arch4Sm80ELb0ELb0ELb1ELb1ELb0ELb0ELb1ELb0EEENS1_21CollectiveEpilogueFwdINS6_IJS8_SA_S9_EEENS6_IJNS7_ILi1EEESI_SI_EEESC_SE_Li128ELb1ELb1ELb0ELb0EEENS1_19SingleTileSchedulerILb1ELb0ELb1ELi128EEEEEEEEEvNT_6ParamsE --------------------------
	.section	.nv.constant0._ZN7cutlass13device_kernelIN5flash19enable_sm80_to_sm89INS1_16FlashAttnFwdSm80INS1_25CollectiveMainloopFwdSm80ILi4ELi1ELb0EN4cute5tupleIJNS5_1CILi128EEENS7_ILi112EEENS7_ILi64EEEEEELi64ENS_6half_tEfNS_4arch4Sm80ELb0ELb0ELb1ELb1ELb0ELb0ELb1ELb0EEENS1_21CollectiveEpilogueFwdINS6_IJS8_SA_S9_EEENS6_IJNS7_ILi1EEESI_SI_EEESC_SE_Li128ELb1ELb1ELb0ELb0EEENS1_19SingleTileSchedulerILb1ELb0ELb1ELi128EEEEEEEEEvNT_6ParamsE,"a",@progbits
	.sectionflags	@""
	.align	4
.nv.constant0._ZN7cutlass13device_kernelIN5flash19enable_sm80_to_sm89INS1_16FlashAttnFwdSm80INS1_25CollectiveMainloopFwdSm80ILi4ELi1ELb0EN4cute5tupleIJNS5_1CILi128EEENS7_ILi112EEENS7_ILi64EEEEEELi64ENS_6half_tEfNS_4arch4Sm80ELb0ELb0ELb1ELb1ELb0ELb0ELb1ELb0EEENS1_21CollectiveEpilogueFwdINS6_IJS8_SA_S9_EEENS6_IJNS7_ILi1EEESI_SI_EEESC_SE_Li128ELb1ELb1ELb0ELb0EEENS1_19SingleTileSchedulerILb1ELb0ELb1ELi128EEEEEEEEEvNT_6ParamsE:
	.zero		1944


//--------------------- .nv.constant0._ZN7cutlass13device_kernelIN5flash19enable_sm80_to_sm89INS1_16FlashAttnFwdSm80INS1_25CollectiveMainloopFwdSm80ILi4ELi1ELb0EN4cute5tupleIJNS5_1CILi128EEENS7_ILi112EEENS7_ILi64EEEEEELi64ENS_6half_tEfNS_4arch4Sm80ELb0ELb0ELb1ELb1ELb0ELb1ELb1ELb0EEENS1_21CollectiveEpilogueFwdINS6_IJS8_SA_S9_EEENS6_IJNS7_ILi1EEESI_SI_EEESC_SE_Li128ELb1ELb1ELb0ELb0EEENS1_19SingleTileSchedulerILb1ELb0ELb1ELi128EEEEEEEEEvNT_6ParamsE --------------------------
	.section	.nv.constant0._ZN7cutlass13device_kernelIN5flash19enable_sm80_to_sm89INS1_16FlashAttnFwdSm80INS1_25CollectiveMainloopFwdSm80ILi4ELi1ELb0EN4cute5tupleIJNS5_1CILi128EEENS7_ILi112EEENS7_ILi64EEEEEELi64ENS_6half_tEfNS_4arch4Sm80ELb0ELb0ELb1ELb1ELb0ELb1ELb1ELb0EEENS1_21CollectiveEpilogueFwdINS6_IJS8_SA_S9_EEENS6_IJNS7_ILi1EEESI_SI_EEESC_SE_Li128ELb1ELb1ELb0ELb0EEENS1_19SingleTileSchedulerILb1ELb0ELb1ELi128EEEEEEEEEvNT_6ParamsE,"a",@progbits
	.sectionflags	@""
	.align	4
.nv.constant0._ZN7cutlass13device_kernelIN5flash19enable_sm80_to_sm89INS1_16FlashAttnFwdSm80INS1_25CollectiveMainloopFwdSm80ILi4ELi1ELb0EN4cute5tupleIJNS5_1CILi128EEENS7_ILi112EEENS7_ILi64EEEEEELi64ENS_6half_tEfNS_4arch4Sm80ELb0ELb0ELb1ELb1ELb0ELb1ELb1ELb0EEENS1_21CollectiveEpilogueFwdINS6_IJS8_SA_S9_EEENS6_IJNS7_ILi1EEESI_SI_EEESC_SE_Li128ELb1ELb1ELb0ELb0EEENS1_19SingleTileSchedulerILb1ELb0ELb1ELi128EEEEEEEEEvNT_6ParamsE:
	.zero		1944


//--------------------- .nv.constant0._ZN7cutlass13device_kernelIN5flash19enable_sm80_to_sm89INS1_16FlashAttnFwdSm80INS1_25CollectiveMainloopFwdSm80ILi4ELi1ELb0EN4cute5tupleIJNS5_1CILi128EEENS7_ILi96EEENS7_ILi64EEEEEELi64ENS_6half_tEfNS_4arch4Sm80ELb0ELb1ELb1ELb0ELb0ELb0ELb1ELb0EEENS1_21CollectiveEpilogueFwdINS6_IJS8_SA_S9_EEENS6_IJNS7_ILi1EEESI_SI_EEESC_SE_Li128ELb0ELb1ELb0ELb0EEENS1_19SingleTileSchedulerILb0ELb0ELb1ELi128EEEEEEEEEvNT_6ParamsE --------------------------
	.section	.nv.constant0._ZN7cutlass13device_kernelIN5flash19enable_sm80_to_sm89INS1_16FlashAttnFwdSm80INS1_25CollectiveMainloopFwdSm80ILi4ELi1ELb0EN4cute5tupleIJNS5_1CILi128EEENS7_ILi96EEENS7_ILi64EEEEEELi64ENS_6half_tEfNS_4arch4Sm80ELb0ELb1ELb1ELb0ELb0ELb0ELb1ELb0EEENS1_21CollectiveEpilogueFwdINS6_IJS8_SA_S9_EEENS6_IJNS7_ILi1EEESI_SI_EEESC_SE_Li128ELb0ELb1ELb0ELb0EEENS1_19SingleTileSchedulerILb0ELb0ELb1ELi128EEEEEEEEEvNT_6ParamsE,"a",@progbits
	.sectionflags	@""
	.align	4
.nv.constant0._ZN7cutlass13device_kernelIN5flash19enable_sm80_to_sm89INS1_16FlashAttnFwdSm80INS1_25CollectiveMainloopFwdSm80ILi4ELi1ELb0EN4cute5tupleIJNS5_1CILi128EEENS7_ILi96EEENS7_ILi64EEEEEELi64ENS_6half_tEfNS_4arch4Sm80ELb0ELb1ELb1ELb0ELb0ELb0ELb1ELb0EEENS1_21CollectiveEpilogueFwdINS6_IJS8_SA_S9_EEENS6_IJNS7_ILi1EEESI_SI_EEESC_SE_Li128ELb0ELb1ELb0ELb0EEENS1_19SingleTileSchedulerILb0ELb0ELb1ELi128EEEEEEEEEvNT_6ParamsE:
	.zero		1944


//--------------------- .nv.constant0._ZN7cutlass13device_kernelIN5flash19enable_sm80_to_sm89INS1_16FlashAttnFwdSm80INS1_25CollectiveMainloopFwdSm80ILi4ELi1ELb0EN4cute5tupleIJNS5_1CILi128EEENS7_ILi96EEENS7_ILi64EEEEEELi64ENS_6half_tEfNS_4arch4Sm80ELb0ELb1ELb1ELb1ELb0ELb0ELb1ELb0EEENS1_21CollectiveEpilogueFwdINS6_IJS8_SA_S9_EEENS6_IJNS7_ILi1EEESI_SI_EEESC_SE_Li128ELb1ELb1ELb0ELb0EEENS1_19SingleTileSchedulerILb1ELb0ELb1ELi128EEEEEEEEEvNT_6ParamsE --------------------------
	.section	.nv.constant0._ZN7cutlass13device_kernelIN5flash19enable_sm80_to_sm89INS1_16FlashAttnFwdSm80INS1_25CollectiveMainloopFwdSm80ILi4ELi1ELb0EN4cute5tupleIJNS5_1CILi128EEENS7_ILi96EEENS7_ILi64EEEEEELi64ENS_6half_tEfNS_4arch4Sm80ELb0ELb1ELb1ELb1ELb0ELb0ELb1ELb0EEENS1_21CollectiveEpilogueFwdINS6_IJS8_SA_S9_EEENS6_IJNS7_ILi1EEESI_SI_EEESC_SE_Li128ELb1ELb1ELb0ELb0EEENS1_19SingleTileSchedulerILb1ELb0ELb1ELi128EEEEEEEEEvNT_6ParamsE,"a",@progbits
	.sectionflags	@""
	.align	4
.nv.constant0._ZN7cutlass13device_kernelIN5flash19enable_sm80_to_sm89INS1_16FlashAttnFwdSm80INS1_25CollectiveMainloopFwdSm80ILi4ELi1ELb0EN4cute5tupleIJNS5_1CILi128EEENS7_ILi96EEENS7_ILi64EEEEEELi64ENS_6half_tEfNS_4arch4Sm80ELb0ELb1ELb1ELb1ELb0ELb0ELb1ELb0EEENS1_21CollectiveEpilogueFwdINS6_IJS8_SA_S9_EEENS6_IJNS7_ILi1EEESI_SI_EEESC_SE_Li128ELb1ELb1ELb0ELb0EEENS1_19SingleTileSchedulerILb1ELb0ELb1ELi128EEEEEEEEEvNT_6ParamsE:
	.zero		1944


//--------------------- .nv.constant0._ZN7cutlass13device_kernelIN5flash19enable_sm80_to_sm89INS1_16FlashAttnFwdSm80INS1_25CollectiveMainloopFwdSm80ILi4ELi1ELb0EN4cute5tupleIJNS5_1CILi128EEENS7_ILi96EEENS7_ILi64EEEEEELi64ENS_6half_tEfNS_4arch4Sm80ELb0ELb1ELb1ELb1ELb0ELb1ELb1ELb0EEENS1_21CollectiveEpilogueFwdINS6_IJS8_SA_S9_EEENS6_IJNS7_ILi1EEESI_SI_EEESC_SE_Li128ELb1ELb1ELb0ELb0EEENS1_19SingleTileSchedulerILb1ELb0ELb1ELi128EEEEEEEEEvNT_6ParamsE --------------------------
	.section	.nv.constant0._ZN7cutlass13device_kernelIN5flash19enable_sm80_to_sm89INS1_16FlashAttnFwdSm80INS1_25CollectiveMainloopFwdSm80ILi4ELi1ELb0EN4cute5tupleIJNS5_1CILi128EEENS7_ILi96EEENS7_ILi64EEEEEELi64ENS_6half_tEfNS_4arch4Sm80ELb0ELb1ELb1ELb1ELb0ELb1ELb1ELb0EEENS1_21CollectiveEpilogueFwdINS6_IJS8_SA_S9_EEENS6_IJNS7_ILi1EEESI_SI_EEESC_SE_Li128ELb1ELb1ELb0ELb0EEENS1_19SingleTileSchedulerILb1ELb0ELb1ELi128EEEEEEEEEvNT_6ParamsE,"a",@progbits
	.sectionflags	@""
	.align	4
.nv.constant0._ZN7cutlass13device_kernelIN5flash19enable_sm80_to_sm89INS1_16FlashAttnFwdSm80INS1_25CollectiveMainloopFwdSm80ILi4ELi1ELb0EN4cute5tupleIJNS5_1CILi128EEENS7_ILi96EEENS7_ILi64EEEEEELi64ENS_6half_tEfNS_4arch4Sm80ELb0ELb1ELb1ELb1ELb0ELb1ELb1ELb0EEENS1_21CollectiveEpilogueFwdINS6_IJS8_SA_S9_EEENS6_IJNS7_ILi1EEESI_SI_EEESC_SE_Li128ELb1ELb1ELb0ELb0EEENS1_19SingleTileSchedulerILb1ELb0ELb1ELi128EEEEEEEEEvNT_6ParamsE:
	.zero		1944


//--------------------- .nv.constant0._ZN7cutlass13device_kernelIN5flash19enable_sm80_to_sm89INS1_16FlashAttnFwdSm80INS1_25CollectiveMainloopFwdSm80ILi4ELi1ELb0EN4cute5tupleIJNS5_1CILi128EEENS7_ILi112EEENS7_ILi64EEEEEELi64ENS_6half_tEfNS_4arch4Sm80ELb1ELb0ELb1ELb0ELb0ELb0ELb1ELb0EEENS1_21CollectiveEpilogueFwdINS6_IJS8_SA_S9_EEENS6_IJNS7_ILi1EEESI_SI_EEESC_SE_Li128ELb0ELb1ELb0ELb0EEENS1_30DynamicPersistentTileSchedulerILi128ELi128ELb0ELb1ELb0EEEEEEEEEvNT_6ParamsE --------------------------
	.section	.nv.constant0._ZN7cutlass13device_kernelIN5flash19enable_sm80_to_sm89INS1_16FlashAttnFwdSm80INS1_25CollectiveMainloopFwdSm80ILi4ELi1ELb0EN4cute5tupleIJNS5_1CILi128EEENS7_ILi112EEENS7_ILi64EEEEEELi64ENS_6half_tEfNS_4arch4Sm80ELb1ELb0ELb1ELb0ELb0ELb0ELb1ELb0EEENS1_21CollectiveEpilogueFwdINS6_IJS8_SA_S9_EEENS6_IJNS7_ILi1EEESI_SI_EEESC_SE_Li128ELb0ELb1ELb0ELb0EEENS1_30DynamicPersistentTileSchedulerILi128ELi128ELb0ELb1ELb0EEEEEEEEEvNT_6ParamsE,"a",@progbits
	.sectionflags	@""
	.align	4
.nv.constant0._ZN7cutlass13device_kernelIN5flash19enable_sm80_to_sm89INS1_16FlashAttnFwdSm80INS1_25CollectiveMainloopFwdSm80ILi4ELi1ELb0EN4cute5tupleIJNS5_1CILi128EEENS7_ILi112EEENS7_ILi64EEEEEELi64ENS_6half_tEfNS_4arch4Sm80ELb1ELb0ELb1ELb0ELb0ELb0ELb1ELb0EEENS1_21CollectiveEpilogueFwdINS6_IJS8_SA_S9_EEENS6_IJNS7_ILi1EEESI_SI_EEESC_SE_Li128ELb0ELb1ELb0ELb0EEENS1_30DynamicPersistentTileSchedulerILi128ELi128ELb0ELb1ELb0EEEEEEEEEvNT_6ParamsE:
	.zero		1960


//--------------------- .nv.constant0._ZN7cutlass13device_kernelIN5flash19enable_sm80_to_sm89INS1_16FlashAttnFwdSm80INS1_25CollectiveMainloopFwdSm80ILi4ELi1ELb0EN4cute5tupleIJNS5_1CILi128EEENS7_ILi112EEENS7_ILi64EEEEEELi64ENS_6half_tEfNS_4arch4Sm80ELb1ELb0ELb1ELb1ELb0ELb0ELb1ELb0EEENS1_21CollectiveEpilogueFwdINS6_IJS8_SA_S9_EEENS6_IJNS7_ILi1EEESI_SI_EEESC_SE_Li128ELb1ELb1ELb0ELb0EEENS1_19SingleTileSchedulerILb1ELb0ELb1ELi128EEEEEEEEEvNT_6ParamsE --------------------------
	.section	.nv.constant0._ZN7cutlass13device_kernelIN5flash19enable_sm80_to_sm89INS1_16FlashAttnFwdSm80INS1_25CollectiveMainloopFwdSm80ILi4ELi1ELb0EN4cute5tupleIJNS5_1CILi128EEENS7_ILi112EEENS7_ILi64EEEEEELi64ENS_6half_tEfNS_4arch4Sm80ELb1ELb0ELb1ELb1ELb0ELb0ELb1ELb0EEENS1_21CollectiveEpilogueFwdINS6_IJS8_SA_S9_EEENS6_IJNS7_ILi1EEESI_SI_EEESC_SE_Li128ELb1ELb1ELb0ELb0EEENS1_19SingleTileSchedulerILb1ELb0ELb1ELi128EEEEEEEEEvNT_6ParamsE,"a",@progbits
	.sectionflags	@""
	.align	4
.nv.constant0._ZN7cutlass13device_kernelIN5flash19enable_sm80_to_sm89INS1_16FlashAttnFwdSm80INS1_25CollectiveMainloopFwdSm80ILi4ELi1ELb0EN4cute5tupleIJNS5_1CILi128EEENS7_ILi112EEENS7_ILi64EEEEEELi64ENS_6half_tEfNS_4arch4Sm80ELb1ELb0ELb1ELb1ELb0ELb0ELb1ELb0EEENS1_21CollectiveEpilogueFwdINS6_IJS8_SA_S9_EEENS6_IJNS7_ILi1EEESI_SI_EEESC_SE_Li128ELb1ELb1ELb0ELb0EEENS1_19SingleTileSchedulerILb1ELb0ELb1ELi128EEEEEEEEEvNT_6ParamsE:
	.zero		1944


//--------------------- .nv.constant0._ZN7cutlass13device_kernelIN5flash19enable_sm80_to_sm89INS1_16FlashAttnFwdSm80INS1_25CollectiveMainloopFwdSm80ILi4ELi1ELb0EN4cute5tupleIJNS5_1CILi128EEENS7_ILi112EEENS7_ILi64EEEEEELi64ENS_6half_tEfNS_4arch4Sm80ELb1ELb0ELb1ELb1ELb0ELb1ELb1ELb0EEENS1_21CollectiveEpilogueFwdINS6_IJS8_SA_S9_EEENS6_IJNS7_ILi1EEESI_SI_EEESC_SE_Li128ELb1ELb1ELb0ELb0EEENS1_19SingleTileSchedulerILb1ELb0ELb1ELi128EEEEEEEEEvNT_6ParamsE --------------------------
	.section	.nv.constant0._ZN7cutlass13device_kernelIN5flash19enable_sm80_to_sm89INS1_16FlashAttnFwdSm80INS1_25CollectiveMainloopFwdSm80ILi4ELi1ELb0EN4cute5tupleIJNS5_1CILi128EEENS7_ILi112EEENS7_ILi64EEEEEELi64ENS_6half_tEfNS_4arch4Sm80ELb1ELb0ELb1ELb1ELb0ELb1ELb1ELb0EEENS1_21CollectiveEpilogueFwdINS6_IJS8_SA_S9_EEENS6_IJNS7_ILi1EEESI_SI_EEESC_SE_Li128ELb1ELb1ELb0ELb0EEENS1_19SingleTileSchedulerILb1ELb0ELb1ELi128EEEEEEEEEvNT_6ParamsE,"a",@progbits
	.sectionflags	@""
	.align	4
.nv.constant0._ZN7cutlass13device_kernelIN5flash19enable_sm80_to_sm89INS1_16FlashAttnFwdSm80INS1_25CollectiveMainloopFwdSm80ILi4ELi1ELb0EN4cute5tupleIJNS5_1CILi128EEENS7_ILi112EEENS7_ILi64EEEEEELi64ENS_6half_tEfNS_4arch4Sm80ELb1ELb0ELb1ELb1ELb0ELb1ELb1ELb0EEENS1_21CollectiveEpilogueFwdINS6_IJS8_SA_S9_EEENS6_IJNS7_ILi1EEESI_SI_EEESC_SE_Li128ELb1ELb1ELb0ELb0EEENS1_19SingleTileSchedulerILb1ELb0ELb1ELi128EEEEEEEEEvNT_6ParamsE:
	.zero		1944


//--------------------- .nv.constant0._ZN7cutlass13device_kernelIN5flash19enable_sm80_to_sm89INS1_16FlashAttnFwdSm80INS1_25CollectiveMainloopFwdSm80ILi4ELi1ELb0EN4cute5tupleIJNS5_1CILi128EEENS7_ILi112EEENS7_ILi64EEEEEELi64ENS_6half_tEfNS_4arch4Sm80ELb0ELb0ELb0ELb0ELb0ELb0ELb1ELb0EEENS1_21CollectiveEpilogueFwdINS6_IJS8_SA_S9_EEENS6_IJNS7_ILi1EEESI_SI_EEESC_SE_Li128ELb0ELb1ELb0ELb0EEENS1_19SingleTileSchedulerILb0ELb0ELb1ELi128EEEEEEEEEvNT_6ParamsE --------------------------
	.section	.nv.constant0._ZN7cutlass13device_kernelIN5flash19enable_sm80_to_sm89INS1_16FlashAttnFwdSm80INS1_25CollectiveMainloopFwdSm80ILi4ELi1ELb0EN4cute5tupleIJNS5_1CILi128EEENS7_ILi112EEENS7_ILi64EEEEEELi64ENS_6half_tEfNS_4arch4Sm80ELb0ELb0ELb0ELb0ELb0ELb0ELb1ELb0EEENS1_21CollectiveEpilogueFwdINS6_IJS8_SA_S9_EEENS6_IJNS7_ILi1EEESI_SI_EEESC_SE_Li128ELb0ELb1ELb0ELb0EEENS1_19SingleTileSchedulerILb0ELb0ELb1ELi128EEEEEEEEEvNT_6ParamsE,"a",@progbits
	.sectionflags	@""
	.align	4
.nv.constant0._ZN7cutlass13device_kernelIN5flash19enable_sm80_to_sm89INS1_16FlashAttnFwdSm80INS1_25CollectiveMainloopFwdSm80ILi4ELi1ELb0EN4cute5tupleIJNS5_1CILi128EEENS7_ILi112EEENS7_ILi64EEEEEELi64ENS_6half_tEfNS_4arch4Sm80ELb0ELb0ELb0ELb0ELb0ELb0ELb1ELb0EEENS1_21CollectiveEpilogueFwdINS6_IJS8_SA_S9_EEENS6_IJNS7_ILi1EEESI_SI_EEESC_SE_Li128ELb0ELb1ELb0ELb0EEENS1_19SingleTileSchedulerILb0ELb0ELb1ELi128EEEEEEEEEvNT_6ParamsE:
	.zero		1944


//--------------------- .nv.constant0._ZN7cutlass13device_kernelIN5flash19enable_sm80_to_sm89INS1_16FlashAttnFwdSm80INS1_25CollectiveMainloopFwdSm80ILi4ELi1ELb0EN4cute5tupleIJNS5_1CILi128EEENS7_ILi112EEENS7_ILi64EEEEEELi64ENS_6half_tEfNS_4arch4Sm80ELb0ELb0ELb0ELb1ELb0ELb0ELb1ELb0EEENS1_21CollectiveEpilogueFwdINS6_IJS8_SA_S9_EEENS6_IJNS7_ILi1EEESI_SI_EEESC_SE_Li128ELb1ELb1ELb0ELb0EEENS1_19SingleTileSchedulerILb1ELb0ELb1ELi128EEEEEEEEEvNT_6ParamsE --------------------------
	.section	.nv.constant0._ZN7cutlass13device_kernelIN5flash19enable_sm80_to_sm89INS1_16FlashAttnFwdSm80INS1_25CollectiveMainloopFwdSm80ILi4ELi1ELb0EN4cute5tupleIJNS5_1CILi128EEENS7_ILi112EEENS7_ILi64EEEEEELi64ENS_6half_tEfNS_4arch4Sm80ELb0ELb0ELb0ELb1ELb0ELb0ELb1ELb0EEENS1_21CollectiveEpilogueFwdINS6_IJS8_SA_S9_EEENS6_IJNS7_ILi1EEESI_SI_EEESC_SE_Li128ELb1ELb1ELb0ELb0EEENS1_19SingleTileSchedulerILb1ELb0ELb1ELi128EEEEEEEEEvNT_6ParamsE,"a",@progbits
	.sectionflags	@""
	.align	4
.nv.constant0._ZN7cutlass13device_kernelIN5flash19enable_sm80_to_sm89INS1_16FlashAttnFwdSm80INS1_25CollectiveMainloopFwdSm80ILi4ELi1ELb0EN4cute5tupleIJNS5_1CILi128EEENS7_ILi112EEENS7_ILi64EEEEEELi64ENS_6half_tEfNS_4arch4Sm80ELb0ELb0ELb0ELb1ELb0ELb0ELb1ELb0EEENS1_21CollectiveEpilogueFwdINS6_IJS8_SA_S9_EEENS6_IJNS7_ILi1EEESI_SI_EEESC_SE_Li128ELb1ELb1ELb0ELb0EEENS1_19SingleTileSchedulerILb1ELb0ELb1ELi128EEEEEEEEEvNT_6ParamsE:
	.zero		1944


//--------------------- .nv.constant0._ZN7cutlass13device_kernelIN5flash19enable_sm80_to_sm89INS1_16FlashAttnFwdSm80INS1_25CollectiveMainloopFwdSm80ILi4ELi1ELb0EN4cute5tupleIJNS5_1CILi128EEENS7_ILi112EEENS7_ILi64EEEEEELi64ENS_6half_tEfNS_4arch4Sm80ELb0ELb0ELb0ELb1ELb0ELb1ELb1ELb0EEENS1_21CollectiveEpilogueFwdINS6_IJS8_SA_S9_EEENS6_IJNS7_ILi1EEESI_SI_EEESC_SE_Li128ELb1ELb1ELb0ELb0EEENS1_19SingleTileSchedulerILb1ELb0ELb1ELi128EEEEEEEEEvNT_6ParamsE --------------------------
	.section	.nv.constant0._ZN7cutlass13device_kernelIN5flash19enable_sm80_to_sm89INS1_16FlashAttnFwdSm80INS1_25CollectiveMainloopFwdSm80ILi4ELi1ELb0EN4cute5tupleIJNS5_1CILi128EEENS7_ILi112EEENS7_ILi64EEEEEELi64ENS_6half_tEfNS_4arch4Sm80ELb0ELb0ELb0ELb1ELb0ELb1ELb1ELb0EEENS1_21CollectiveEpilogueFwdINS6_IJS8_SA_S9_EEENS6_IJNS7_ILi1EEESI_SI_EEESC_SE_Li128ELb1ELb1ELb0ELb0EEENS1_19SingleTileSchedulerILb1ELb0ELb1ELi128EEEEEEEEEvNT_6ParamsE,"a",@progbits
	.sectionflags	@""
	.align	4
.nv.constant0._ZN7cutlass13device_kernelIN5flash19enable_sm80_to_sm89INS1_16FlashAttnFwdSm80INS1_25CollectiveMainloopFwdSm80ILi4ELi1ELb0EN4cute5tupleIJNS5_1CILi128EEENS7_ILi112EEENS7_ILi64EEEEEELi64ENS_6half_tEfNS_4arch4Sm80ELb0ELb0ELb0ELb1ELb0ELb1ELb1ELb0EEENS1_21CollectiveEpilogueFwdINS6_IJS8_SA_S9_EEENS6_IJNS7_ILi1EEESI_SI_EEESC_SE_Li128ELb1ELb1ELb0ELb0EEENS1_19SingleTileSchedulerILb1ELb0ELb1ELi128EEEEEEEEEvNT_6ParamsE:
	.zero		1944


//--------------------- .nv.constant0._ZN7cutlass13device_kernelIN5flash19enable_sm80_to_sm89INS1_16FlashAttnFwdSm80INS1_25CollectiveMainloopFwdSm80ILi4ELi1ELb0EN4cute5tupleIJNS5_1CILi128EEENS7_ILi96EEENS7_ILi64EEEEEELi64ENS_6half_tEfNS_4arch4Sm80ELb0ELb1ELb0ELb0ELb0ELb0ELb1ELb0EEENS1_21CollectiveEpilogueFwdINS6_IJS8_SA_S9_EEENS6_IJNS7_ILi1EEESI_SI_EEESC_SE_Li128ELb0ELb1ELb0ELb0EEENS1_19SingleTileSchedulerILb0ELb0ELb1ELi128EEEEEEEEEvNT_6ParamsE --------------------------
	.section	.nv.constant0._ZN7cutlass13device_kernelIN5flash19enable_sm80_to_sm89INS1_16FlashAttnFwdSm80INS1_25CollectiveMainloopFwdSm80ILi4ELi1ELb0EN4cute5tupleIJNS5_1CILi128EEENS7_ILi96EEENS7_ILi64EEEEEELi64ENS_6half_tEfNS_4arch4Sm80ELb0ELb1ELb0ELb0ELb0ELb0ELb1ELb0EEENS1_21CollectiveEpilogueFwdINS6_IJS8_SA_S9_EEENS6_IJNS7_ILi1EEESI_SI_EEESC_SE_Li128ELb0ELb1ELb0ELb0EEENS1_19SingleTileSchedulerILb0ELb0ELb1ELi128EEEEEEEEEvNT_6ParamsE,"a",@progbits
	.sectionflags	@""
	.align	4
.nv.constant0._ZN7cutlass13device_kernelIN5flash19enable_sm80_to_sm89INS1_16FlashAttnFwdSm80INS1_25CollectiveMainloopFwdSm80ILi4ELi1ELb0EN4cute5tupleIJNS5_1CILi128EEENS7_ILi96EEENS7_ILi64EEEEEELi64ENS_6half_tEfNS_4arch4Sm80ELb0ELb1ELb0ELb0ELb0ELb0ELb1ELb0EEENS1_21CollectiveEpilogueFwdINS6_IJS8_SA_S9_EEENS6_IJNS7_ILi1EEESI_SI_EEESC_SE_Li128ELb0ELb1ELb0ELb0EEENS1_19SingleTileSchedulerILb0ELb0ELb1ELi128EEEEEEEEEvNT_6ParamsE:
	.zero		1944


//--------------------- .nv.constant0._ZN7cutlass13device_kernelIN5flash19enable_sm80_to_sm89INS1_16FlashAttnFwdSm80INS1_25CollectiveMainloopFwdSm80ILi4ELi1ELb0EN4cute5tupleIJNS5_1CILi128EEENS7_ILi96EEENS7_ILi64EEEEEELi64ENS_6half_tEfNS_4arch4Sm80ELb0ELb1ELb0ELb1ELb0ELb0ELb1ELb0EEENS1_21CollectiveEpilogueFwdINS6_IJS8_SA_S9_EEENS6_IJNS7_ILi1EEESI_SI_EEESC_SE_Li128ELb1ELb1ELb0ELb0EEENS1_19SingleTileSchedulerILb1ELb0ELb1ELi128EEEEEEEEEvNT_6ParamsE --------------------------
	.section	.nv.constant0._ZN7cutlass13device_kernelIN5flash19enable_sm80_to_sm89INS1_16FlashAttnFwdSm80INS1_25CollectiveMainloopFwdSm80ILi4ELi1ELb0EN4cute5tupleIJNS5_1CILi128EEENS7_ILi96EEENS7_ILi64EEEEEELi64ENS_6half_tEfNS_4arch4Sm80ELb0ELb1ELb0ELb1ELb0ELb0ELb1ELb0EEENS1_21CollectiveEpilogueFwdINS6_IJS8_SA_S9_EEENS6_IJNS7_ILi1EEESI_SI_EEESC_SE_Li128ELb1ELb1ELb0ELb0EEENS1_19SingleTileSchedulerILb1ELb0ELb1ELi128EEEEEEEEEvNT_6ParamsE,"a",@progbits
	.sectionflags	@""
	.align	4
.nv.constant0._ZN7cutlass13device_kernelIN5flash19enable_sm80_to_sm89INS1_16FlashAttnFwdSm80INS1_25CollectiveMainloopFwdSm80ILi4ELi1ELb0EN4cute5tupleIJNS5_1CILi128EEENS7_ILi96EEENS7_ILi64EEEEEELi64ENS_6half_tEfNS_4arch4Sm80ELb0ELb1ELb0ELb1ELb0ELb0ELb1ELb0EEENS1_21CollectiveEpilogueFwdINS6_IJS8_SA_S9_EEENS6_IJNS7_ILi1EEESI_SI_EEESC_SE_Li128ELb1ELb1ELb0ELb0EEENS1_19SingleTileSchedulerILb1ELb0ELb1ELi128EEEEEEEEEvNT_6ParamsE:
	.zero		1944


//--------------------- .nv.constant0._ZN7cutlass13device_kernelIN5flash19enable_sm80_to_sm89INS1_16FlashAttnFwdSm80INS1_25CollectiveMainloopFwdSm80ILi4ELi1ELb0EN4cute5tupleIJNS5_1CILi128EEENS7_ILi96EEENS7_ILi64EEEEEELi64ENS_6half_tEfNS_4arch4Sm80ELb0ELb1ELb0ELb1ELb0ELb1ELb1ELb0EEENS1_21CollectiveEpilogueFwdINS6_IJS8_SA_S9_EEENS6_IJNS7_ILi1EEESI_SI_EEESC_SE_Li128ELb1ELb1ELb0ELb0EEENS1_19SingleTileSchedulerILb1ELb0ELb1ELi128EEEEEEEEEvNT_6ParamsE --------------------------
	.section	.nv.constant0._ZN7cutlass13device_kernelIN5flash19enable_sm80_to_sm89INS1_16FlashAttnFwdSm80INS1_25CollectiveMainloopFwdSm80ILi4ELi1ELb0EN4cute5tupleIJNS5_1CILi128EEENS7_ILi96EEENS7_ILi64EEEEEELi64ENS_6half_tEfNS_4arch4Sm80ELb0ELb1ELb0ELb1ELb0ELb1ELb1ELb0EEENS1_21CollectiveEpilogueFwdINS6_IJS8_SA_S9_EEENS6_IJNS7_ILi1EEESI_SI_EEESC_SE_Li128ELb1ELb1ELb0ELb0EEENS1_19SingleTileSchedulerILb1ELb0ELb1ELi128EEEEEEEEEvNT_6ParamsE,"a",@progbits
	.sectionflags	@""
	.align	4
.nv.constant0._ZN7cutlass13device_kernelIN5flash19enable_sm80_to_sm89INS1_16FlashAttnFwdSm80INS1_25CollectiveMainloopFwdSm80ILi4ELi1ELb0EN4cute5tupleIJNS5_1CILi128EEENS7_ILi96EEENS7_ILi64EEEEEELi64ENS_6half_tEfNS_4arch4Sm80ELb0ELb1ELb0ELb1ELb0ELb1ELb1ELb0EEENS1_21CollectiveEpilogueFwdINS6_IJS8_SA_S9_EEENS6_IJNS7_ILi1EEESI_SI_EEESC_SE_Li128ELb1ELb1ELb0ELb0EEENS1_19SingleTileSchedulerILb1ELb0ELb1ELi128EEEEEEEEEvNT_6ParamsE:
	.zero		1944


//--------------------- .nv.constant0._ZN7cutlass13device_kernelIN5flash19enable_sm80_to_sm89INS1_16FlashAttnFwdSm80INS1_25CollectiveMainloopFwdSm80ILi4ELi1ELb0EN4cute5tupleIJNS5_1CILi128EEENS7_ILi112EEENS7_ILi64EEEEEELi64ENS_6half_tEfNS_4arch4Sm80ELb1ELb0ELb0ELb0ELb0ELb0ELb1ELb0EEENS1_21CollectiveEpilogueFwdINS6_IJS8_SA_S9_EEENS6_IJNS7_ILi1EEESI_SI_EEESC_SE_Li128ELb0ELb1ELb0ELb0EEENS1_30DynamicPersistentTileSchedulerILi128ELi128ELb0ELb1ELb0EEEEEEEEEvNT_6ParamsE --------------------------
	.section	.nv.constant0._ZN7cutlass13device_kernelIN5flash19enable_sm80_to_sm89INS1_16FlashAttnFwdSm80INS1_25CollectiveMainloopFwdSm80ILi4ELi1ELb0EN4cute5tupleIJNS5_1CILi128EEENS7_ILi112EEENS7_ILi64EEEEEELi64ENS_6half_tEfNS_4arch4Sm80ELb1ELb0ELb0ELb0ELb0ELb0ELb1ELb0EEENS1_21CollectiveEpilogueFwdINS6_IJS8_SA_S9_EEENS6_IJNS7_ILi1EEESI_SI_EEESC_SE_Li128ELb0ELb1ELb0ELb0EEENS1_30DynamicPersistentTileSchedulerILi128ELi128ELb0ELb1ELb0EEEEEEEEEvNT_6ParamsE,"a",@progbits
	.sectionflags	@""
	.align	4
.nv.constant0._ZN7cutlass13device_kernelIN5flash19enable_sm80_to_sm89INS1_16FlashAttnFwdSm80INS1_25CollectiveMainloopFwdSm80ILi4ELi1ELb0EN4cute5tupleIJNS5_1CILi128EEENS7_ILi112EEENS7_ILi64EEEEEELi64ENS_6half_tEfNS_4arch4Sm80ELb1ELb0ELb0ELb0ELb0ELb0ELb1ELb0EEENS1_21CollectiveEpilogueFwdINS6_IJS8_SA_S9_EEENS6_IJNS7_ILi1EEESI_SI_EEESC_SE_Li128ELb0ELb1ELb0ELb0EEENS1_30DynamicPersistentTileSchedulerILi128ELi128ELb0ELb1ELb0EEEEEEEEEvNT_6ParamsE:
	.zero		1960


//--------------------- .nv.constant0._ZN7cutlass13device_kernelIN5flash19enable_sm80_to_sm89INS1_16FlashAttnFwdSm80INS1_25CollectiveMainloopFwdSm80ILi4ELi1ELb0EN4cute5tupleIJNS5_1CILi128EEENS7_ILi112EEENS7_ILi64EEEEEELi64ENS_6half_tEfNS_4arch4Sm80ELb1ELb0ELb0ELb1ELb0ELb0ELb1ELb0EEENS1_21CollectiveEpilogueFwdINS6_IJS8_SA_S9_EEENS6_IJNS7_ILi1EEESI_SI_EEESC_SE_Li128ELb1ELb1ELb0ELb0EEENS1_19SingleTileSchedulerILb1ELb0ELb1ELi128EEEEEEEEEvNT_6ParamsE --------------------------
	.section	.nv.constant0._ZN7cutlass13device_kernelIN5flash19enable_sm80_to_sm89INS1_16FlashAttnFwdSm80INS1_25CollectiveMainloopFwdSm80ILi4ELi1ELb0EN4cute5tupleIJNS5_1CILi128EEENS7_ILi112EEENS7_ILi64EEEEEELi64ENS_6half_tEfNS_4arch4Sm80ELb1ELb0ELb0ELb1ELb0ELb0ELb1ELb0EEENS1_21CollectiveEpilogueFwdINS6_IJS8_SA_S9_EEENS6_IJNS7_ILi1EEESI_SI_EEESC_SE_Li128ELb1ELb1ELb0ELb0EEENS1_19SingleTileSchedulerILb1ELb0ELb1ELi128EEEEEEEEEvNT_6ParamsE,"a",@progbits
	.sectionflags	@""
	.align	4
.nv.constant0._ZN7cutlass13device_kernelIN5flash19enable_sm80_to_sm89INS1_16FlashAttnFwdSm80INS1_25CollectiveMainloopFwdSm80ILi4ELi1ELb0EN4cute5tupleIJNS5_1CILi128EEENS7_ILi112EEENS7_ILi64EEEEEELi64ENS_6half_tEfNS_4arch4Sm80ELb1ELb0ELb0ELb1ELb0ELb0ELb1ELb0EEENS1_21CollectiveEpilogueFwdINS6_IJS8_SA_S9_EEENS6_IJNS7_ILi1EEESI_SI_EEESC_SE_Li128ELb1ELb1ELb0ELb0EEENS1_19SingleTileSchedulerILb1ELb0ELb1ELi128EEEEEEEEEvNT_6ParamsE:
	.zero		1944


//--------------------- .nv.constant0._ZN7cutlass13device_kernelIN5flash19enable_sm80_to_sm89INS1_16FlashAttnFwdSm80INS1_25CollectiveMainloopFwdSm80ILi4ELi1ELb0EN4cute5tupleIJNS5_1CILi128EEENS7_ILi112EEENS7_ILi64EEEEEELi64ENS_6half_tEfNS_4arch4Sm80ELb1ELb0ELb0ELb1ELb0ELb1ELb1ELb0EEENS1_21CollectiveEpilogueFwdINS6_IJS8_SA_S9_EEENS6_IJNS7_ILi1EEESI_SI_EEESC_SE_Li128ELb1ELb1ELb0ELb0EEENS1_19SingleTileSchedulerILb1ELb0ELb1ELi128EEEEEEEEEvNT_6ParamsE --------------------------
	.section	.nv.constant0._ZN7cutlass13device_kernelIN5flash19enable_sm80_to_sm89INS1_16FlashAttnFwdSm80INS1_25CollectiveMainloopFwdSm80ILi4ELi1ELb0EN4cute5tupleIJNS5_1CILi128EEENS7_ILi112EEENS7_ILi64EEEEEELi64ENS_6half_tEfNS_4arch4Sm80ELb1ELb0ELb0ELb1ELb0ELb1ELb1ELb0EEENS1_21CollectiveEpilogueFwdINS6_IJS8_SA_S9_EEENS6_IJNS7_ILi1EEESI_SI_EEESC_SE_Li128ELb1ELb1ELb0ELb0EEENS1_19SingleTileSchedulerILb1ELb0ELb1ELi128EEEEEEEEEvNT_6ParamsE,"a",@progbits
	.sectionflags	@""
	.align	4
.nv.constant0._ZN7cutlass13device_kernelIN5flash19enable_sm80_to_sm89INS1_16FlashAttnFwdSm80INS1_25CollectiveMainloopFwdSm80ILi4ELi1ELb0EN4cute5tupleIJNS5_1CILi128EEENS7_ILi112EEENS7_ILi64EEEEEELi64ENS_6half_tEfNS_4arch4Sm80ELb1ELb0ELb0ELb1ELb0ELb1ELb1ELb0EEENS1_21CollectiveEpilogueFwdINS6_IJS8_SA_S9_EEENS6_IJNS7_ILi1EEESI_SI_EEESC_SE_Li128ELb1ELb1ELb0ELb0EEENS1_19SingleTileSchedulerILb1ELb0ELb1ELi128EEEEEEEEEvNT_6ParamsE:
	.zero		1944


//--------------------- SYMBOLS --------------------------

	.type		.nv.reservedSmem.offset0,@object
	.size		.nv.reservedSmem.offset0,0x4
